# CuTe-DSL kernel — source=cudnn_frontend_dsl family=grouped_gemm_swiglu
# config = {"ab_dtype": "Float8E4M3FN", "sf_vec": 32, "d_dtype": "Float8E4M3FN", "vector_f32": true, "mma_mn": [128, 256], "cluster_mn": [2, 1]}


// ===== COMPILED SASS (sm_100a) =====

	.target	sm_100a

	.elftype	@"ET_EXEC"


//--------------------- .note.nv.tkinfo           --------------------------
	.section	.note.nv.tkinfo,"",@"SHT_NOTE"
	.sectionflags	@"SHF_NOTE_NV_TKINFO"
	.tkinfo
        /*0018*/ 	.word	0x00000081
        /*0030*/ 	.string	""
        /*0030*/ 	.string	"ptxas"
        /*0030*/ 	.string	"Cuda compilation tools, release 12.9, V12.9.83"
        /*0030*/ 	.string	"Build system must define TOOLS_VERSION_EXTENDED"
        /*0030*/ 	.string	"-O 3 -arch sm_100a "



//--------------------- .note.nv.cuver            --------------------------
	.section	.note.nv.cuver,"",@"SHT_NOTE"
	.sectionflags	@"SHF_NOTE_NV_CUVER"
        /*0018*/ 	.short	0x0001
        /*001a*/ 	.short	0x0064
        /*001c*/ 	.short	0x0001
        /*001e*/ 	.short	0x0000
        /*0020*/ 	.short	0x0001
        /*0022*/ 	.short	0x0000


//--------------------- .nv.info                  --------------------------
	.section	.nv.info,"",@"SHT_CUDA_INFO"
	.align	4


	//----- nvinfo : EIATTR_REGCOUNT
	.align		4
        /*0000*/ 	.byte	0x04, 0x2f
        /*0002*/ 	.short	(.L_4 - .L_3)
	.align		4
.L_3:
        /*0004*/ 	.word	index@(kernel_cutlass_kernel_cudnngrouped_gemmgrouped_gemm_swiglugrouped_gemm_swiglu_quantBlockScaledContiguousGroupedGemmKernel_object_at__TiledMMA_ThrLayoutVMNK11110000_PermutationMNK____MMAAt_0)
        /*0008*/ 	.word	0x00000084


	//----- nvinfo : EIATTR_FRAME_SIZE
	.align		4
.L_4:
        /*000c*/ 	.byte	0x04, 0x11
        /*000e*/ 	.short	(.L_6 - .L_5)
	.align		4
.L_5:
        /*0010*/ 	.word	index@($__internal_2_$__cuda_sm10x_tcgen05_guardrail_trap_unallocated_columns_being_dealloced)
        /*0014*/ 	.word	0x00000000


	//----- nvinfo : EIATTR_FRAME_SIZE
	.align		4
.L_6:
        /*0018*/ 	.byte	0x04, 0x11
        /*001a*/ 	.short	(.L_8 - .L_7)
	.align		4
.L_7:
        /*001c*/ 	.word	index@($__internal_1_$__cuda_sm10x_tcgen05_guardrail_trap_phase_invalid_during_alloc)
        /*0020*/ 	.word	0x00000000


	//----- nvinfo : EIATTR_FRAME_SIZE
	.align		4
.L_8:
        /*0024*/ 	.byte	0x04, 0x11
        /*0026*/ 	.short	(.L_10 - .L_9)
	.align		4
.L_9:
        /*0028*/ 	.word	index@($__internal_0_$__cuda_sm10x_tcgen05_guardrail_trap_col_being_dealloced_not_returned_by_alloc)
        /*002c*/ 	.word	0x00000000


	//----- nvinfo : EIATTR_FRAME_SIZE
	.align		4
.L_10:
        /*0030*/ 	.byte	0x04, 0x11
        /*0032*/ 	.short	(.L_12 - .L_11)
	.align		4
.L_11:
        /*0034*/ 	.word	index@(kernel_cutlass_kernel_cudnngrouped_gemmgrouped_gemm_swiglugrouped_gemm_swiglu_quantBlockScaledContiguousGroupedGemmKernel_object_at__TiledMMA_ThrLayoutVMNK11110000_PermutationMNK____MMAAt_0)
        /*0038*/ 	.word	0x00000000


	//----- nvinfo : EIATTR_MIN_STACK_SIZE
	.align		4
.L_12:
        /*003c*/ 	.byte	0x04, 0x12
        /*003e*/ 	.short	(.L_14 - .L_13)
	.align		4
.L_13:
        /*0040*/ 	.word	index@(kernel_cutlass_kernel_cudnngrouped_gemmgrouped_gemm_swiglugrouped_gemm_swiglu_quantBlockScaledContiguousGroupedGemmKernel_object_at__TiledMMA_ThrLayoutVMNK11110000_PermutationMNK____MMAAt_0)
        /*0044*/ 	.word	0x00000000
.L_14:


//--------------------- .nv.info.kernel_cutlass_kernel_cudnngrouped_gemmgrouped_gemm_swiglugrouped_gemm_swiglu_quantBlockScaledContiguousGroupedGemmKernel_object_at__TiledMMA_ThrLayoutVMNK11110000_PermutationMNK____MMAAt_0 --------------------------
	.section	.nv.info.kernel_cutlass_kernel_cudnngrouped_gemmgrouped_gemm_swiglugrouped_gemm_swiglu_quantBlockScaledContiguousGroupedGemmKernel_object_at__TiledMMA_ThrLayoutVMNK11110000_PermutationMNK____MMAAt_0,"",@"SHT_CUDA_INFO"
	.sectionflags	@""
	.align	4


	//----- nvinfo : EIATTR_CUDA_API_VERSION
	.align		4
        /*0000*/ 	.byte	0x04, 0x37
        /*0002*/ 	.short	(.L_16 - .L_15)
.L_15:
        /*0004*/ 	.word	0x00000081


	//----- nvinfo : EIATTR_KPARAM_INFO
	.align		4
.L_16:
        /*0008*/ 	.byte	0x04, 0x17
        /*000a*/ 	.short	(.L_18 - .L_17)
.L_17:
        /*000c*/ 	.word	0x00000000
        /*0010*/ 	.short	0x000f
        /*0012*/ 	.short	0x03f8
        /*0014*/ 	.byte	0x00, 0xf0, 0x31, 0x00


	//----- nvinfo : EIATTR_KPARAM_INFO
	.align		4
.L_18:
        /*0018*/ 	.byte	0x04, 0x17
        /*001a*/ 	.short	(.L_20 - .L_19)
.L_19:
        /*001c*/ 	.word	0x00000000
        /*0020*/ 	.short	0x000e
        /*0022*/ 	.short	0x03ec
        /*0024*/ 	.byte	0x00, 0xf0, 0x31, 0x00


	//----- nvinfo : EIATTR_KPARAM_INFO
	.align		4
.L_20:
        /*0028*/ 	.byte	0x04, 0x17
        /*002a*/ 	.short	(.L_22 - .L_21)
.L_21:
        /*002c*/ 	.word	0x00000000
        /*0030*/ 	.short	0x000d
        /*0032*/ 	.short	0x03e0
        /*0034*/ 	.byte	0x00, 0xf0, 0x31, 0x00


	//----- nvinfo : EIATTR_KPARAM_INFO
	.align		4
.L_22:
        /*0038*/ 	.byte	0x04, 0x17
        /*003a*/ 	.short	(.L_24 - .L_23)
.L_23:
        /*003c*/ 	.word	0x00000000
        /*0040*/ 	.short	0x000c
        /*0042*/ 	.short	0x03d8
        /*0044*/ 	.byte	0x00, 0xf0, 0x21, 0x00


	//----- nvinfo : EIATTR_KPARAM_INFO
	.align		4
.L_24:
        /*0048*/ 	.byte	0x04, 0x17
        /*004a*/ 	.short	(.L_26 - .L_25)
.L_25:
        /*004c*/ 	.word	0x00000000
        /*0050*/ 	.short	0x000b
        /*0052*/ 	.short	0x03d0
        /*0054*/ 	.byte	0x00, 0xf0, 0x21, 0x00


	//----- nvinfo : EIATTR_KPARAM_INFO
	.align		4
.L_26:
        /*0058*/ 	.byte	0x04, 0x17
        /*005a*/ 	.short	(.L_28 - .L_27)
.L_27:
        /*005c*/ 	.word	0x00000000
        /*0060*/ 	.short	0x000a
        /*0062*/ 	.short	0x03c8
        /*0064*/ 	.byte	0x00, 0xf0, 0x21, 0x00


	//----- nvinfo : EIATTR_KPARAM_INFO
	.align		4
.L_28:
        /*0068*/ 	.byte	0x04, 0x17
        /*006a*/ 	.short	(.L_30 - .L_29)
.L_29:
        /*006c*/ 	.word	0x00000000
        /*0070*/ 	.short	0x0009
        /*0072*/ 	.short	0x03c0
        /*0074*/ 	.byte	0x00, 0xf0, 0x21, 0x00


	//----- nvinfo : EIATTR_KPARAM_INFO
	.align		4
.L_30:
        /*0078*/ 	.byte	0x04, 0x17
        /*007a*/ 	.short	(.L_32 - .L_31)
.L_31:
        /*007c*/ 	.word	0x00000000
        /*0080*/ 	.short	0x0008
        /*0082*/ 	.short	0x0340
        /*0084*/ 	.byte	0x00, 0xf0, 0x01, 0x02


	//----- nvinfo : EIATTR_KPARAM_INFO
	.align		4
.L_32:
        /*0088*/ 	.byte	0x04, 0x17
        /*008a*/ 	.short	(.L_34 - .L_33)
.L_33:
        /*008c*/ 	.word	0x00000000
        /*0090*/ 	.short	0x0007
        /*0092*/ 	.short	0x02c0
        /*0094*/ 	.byte	0x00, 0xf0, 0x01, 0x02


	//----- nvinfo : EIATTR_KPARAM_INFO
	.align		4
.L_34:
        /*0098*/ 	.byte	0x04, 0x17
        /*009a*/ 	.short	(.L_36 - .L_35)
.L_35:
        /*009c*/ 	.word	0x00000000
        /*00a0*/ 	.short	0x0006
        /*00a2*/ 	.short	0x0240
        /*00a4*/ 	.byte	0x00, 0xf0, 0x01, 0x02


	//----- nvinfo : EIATTR_KPARAM_INFO
	.align		4
.L_36:
        /*00a8*/ 	.byte	0x04, 0x17
        /*00aa*/ 	.short	(.L_38 - .L_37)
.L_37:
        /*00ac*/ 	.word	0x00000000
        /*00b0*/ 	.short	0x0005
        /*00b2*/ 	.short	0x01c0
        /*00b4*/ 	.byte	0x00, 0xf0, 0x01, 0x02


	//----- nvinfo : EIATTR_KPARAM_INFO
	.align		4
.L_38:
        /*00b8*/ 	.byte	0x04, 0x17
        /*00ba*/ 	.short	(.L_40 - .L_39)
.L_39:
        /*00bc*/ 	.word	0x00000000
        /*00c0*/ 	.short	0x0004
        /*00c2*/ 	.short	0x0140
        /*00c4*/ 	.byte	0x00, 0xf0, 0x01, 0x02


	//----- nvinfo : EIATTR_KPARAM_INFO
	.align		4
.L_40:
        /*00c8*/ 	.byte	0x04, 0x17
        /*00ca*/ 	.short	(.L_42 - .L_41)
.L_41:
        /*00cc*/ 	.word	0x00000000
        /*00d0*/ 	.short	0x0003
        /*00d2*/ 	.short	0x00c0
        /*00d4*/ 	.byte	0x00, 0xf0, 0x01, 0x02


	//----- nvinfo : EIATTR_KPARAM_INFO
	.align		4
.L_42:
        /*00d8*/ 	.byte	0x04, 0x17
        /*00da*/ 	.short	(.L_44 - .L_43)
.L_43:
        /*00dc*/ 	.word	0x00000000
        /*00e0*/ 	.short	0x0002
        /*00e2*/ 	.short	0x0040
        /*00e4*/ 	.byte	0x00, 0xf0, 0x01, 0x02


	//----- nvinfo : EIATTR_KPARAM_INFO
	.align		4
.L_44:
        /*00e8*/ 	.byte	0x04, 0x17
        /*00ea*/ 	.short	(.L_46 - .L_45)
.L_45:
        /*00ec*/ 	.word	0x00000000
        /*00f0*/ 	.short	0x0001
        /*00f2*/ 	.short	0x000c
        /*00f4*/ 	.byte	0x00, 0xf0, 0x31, 0x00


	//----- nvinfo : EIATTR_KPARAM_INFO
	.align		4
.L_46:
        /*00f8*/ 	.byte	0x04, 0x17
        /*00fa*/ 	.short	(.L_48 - .L_47)
.L_47:
        /*00fc*/ 	.word	0x00000000
        /*0100*/ 	.short	0x0000
        /*0102*/ 	.short	0x0000
        /*0104*/ 	.byte	0x00, 0xf0, 0x31, 0x00


	//----- nvinfo : EIATTR_AT_ENTRY_FRAGMENTS
	.align		4
.L_48:
        /*0108*/ 	.byte	0x04, 0x4f
        /*010a*/ 	.short	(.L_50 - .L_49)


	//   ....[0]....
.L_49:
        /*010c*/ 	.word	0x00000004


	//----- nvinfo : EIATTR_RESERVED_SMEM_USED
	.align		4
.L_50:
        /*0110*/ 	.byte	0x01, 0x41
	.zero		2


	//----- nvinfo : EIATTR_SPARSE_MMA_MASK
	.align		4
        /*0114*/ 	.byte	0x03, 0x50
        /*0116*/ 	.short	0x0000


	//----- nvinfo : EIATTR_TCGEN05_1CTA_USED
	.align		4
        /*0118*/ 	.byte	0x01, 0x51
	.zero		2


	//----- nvinfo : EIATTR_MAXREG_COUNT
	.align		4
        /*011c*/ 	.byte	0x03, 0x1b
        /*011e*/ 	.short	0x00ff


	//----- nvinfo : EIATTR_NUM_BARRIERS
	.align		4
        /*0120*/ 	.byte	0x02, 0x4c
        /*0122*/ 	.byte	0x05
	.zero		1


	//----- nvinfo : EIATTR_INT_WARP_WIDE_INSTR_OFFSETS
	.align		4
        /*0124*/ 	.byte	0x04, 0x31
        /*0126*/ 	.short	(.L_52 - .L_51)


	//   ....[0]....
.L_51:
        /*0128*/ 	.word	0x00004720


	//   ....[1]....
        /*012c*/ 	.word	0x00004760


	//----- nvinfo : EIATTR_COOP_GROUP_MASK_REGIDS
	.align		4
.L_52:
        /*0130*/ 	.byte	0x04, 0x29
        /*0132*/ 	.short	(.L_54 - .L_53)


	//   ....[0]....
.L_53:
        /*0134*/ 	.word	0xffffffff


	//   ....[1]....
        /*0138*/ 	.word	0xffffffff


	//   ....[2]....
        /*013c*/ 	.word	0xffffffff


	//   ....[3]....
        /*0140*/ 	.word	0xffffffff


	//   ....[4]....
        /*0144*/ 	.word	0xffffffff


	//   ....[5]....
        /*0148*/ 	.word	0xffffffff


	//   ....[6]....
        /*014c*/ 	.word	0xffffffff


	//   ....[7]....
        /*0150*/ 	.word	0xffffffff


	//   ....[8]....
        /*0154*/ 	.word	0xffffffff


	//   ....[9]....
        /*0158*/ 	.word	0xffffffff


	//   ....[10]....
        /*015c*/ 	.word	0xffffffff


	//   ....[11]....
        /*0160*/ 	.word	0xffffffff


	//----- nvinfo : EIATTR_COOP_GROUP_INSTR_OFFSETS
	.align		4
.L_54:
        /*0164*/ 	.byte	0x04, 0x28
        /*0166*/ 	.short	(.L_56 - .L_55)


	//   ....[0]....
.L_55:
        /*0168*/ 	.word	0x00000150


	//   ....[1]....
        /*016c*/ 	.word	0x00000490


	//   ....[2]....
        /*0170*/ 	.word	0x00000600


	//   ....[3]....
        /*0174*/ 	.word	0x000007c0


	//   ....[4]....
        /*0178*/ 	.word	0x00000b70


	//   ....[5]....
        /*017c*/ 	.word	0x00000dd0


	//   ....[6]....
        /*0180*/ 	.word	0x00000e30


	//   ....[7]....
        /*0184*/ 	.word	0x00002620


	//   ....[8]....
        /*0188*/ 	.word	0x000028e0


	//   ....[9]....
        /*018c*/ 	.word	0x00004350


	//   ....[10]....
        /*0190*/ 	.word	0x000045c0


	//   ....[11]....
        /*0194*/ 	.word	0x00004810


	//----- nvinfo : EIATTR_VRC_CTA_INIT_COUNT
	.align		4
.L_56:
        /*0198*/ 	.byte	0x02, 0x4a
        /*019a*/ 	.byte	0x80
	.zero		1


	//----- nvinfo : EIATTR_MBARRIER_INSTR_OFFSETS
	.align		4
        /*019c*/ 	.byte	0x04, 0x39
        /*019e*/ 	.short	(.L_58 - .L_57)


	//   ....[0]....
.L_57:
        /*01a0*/ 	.word	0x000003c0
        /*01a4*/ 	.word	0x000000ff
        /*01a8*/ 	.word	0x00000000
        /*01ac*/ 	.short	0x0100
        /*01ae*/ 	.byte	0x05
	.zero		1


	//   ....[1]....
        /*01b0*/ 	.word	0x000003d0
        /*01b4*/ 	.word	0x000000ff
        /*01b8*/ 	.word	0x00000008
        /*01bc*/ 	.short	0x0100
        /*01be*/ 	.byte	0x05
	.zero		1


	//   ....[2]....
        /*01c0*/ 	.word	0x000003e0
        /*01c4*/ 	.word	0x000000ff
        /*01c8*/ 	.word	0x00000010
        /*01cc*/ 	.short	0x0100
        /*01ce*/ 	.byte	0x05
	.zero		1


	//   ....[3]....
        /*01d0*/ 	.word	0x000003f0
        /*01d4*/ 	.word	0x000000ff
        /*01d8*/ 	.word	0x00000018
        /*01dc*/ 	.short	0x0100
        /*01de*/ 	.byte	0x05
	.zero		1


	//   ....[4]....
        /*01e0*/ 	.word	0x00000400
        /*01e4*/ 	.word	0x000000ff
        /*01e8*/ 	.word	0x00000020
        /*01ec*/ 	.short	0x0100
        /*01ee*/ 	.byte	0x05
	.zero		1


	//   ....[5]....
        /*01f0*/ 	.word	0x00000410
        /*01f4*/ 	.word	0x000000ff
        /*01f8*/ 	.word	0x00000028
        /*01fc*/ 	.short	0x0100
        /*01fe*/ 	.byte	0x05
	.zero		1


	//   ....[6]....
        /*0200*/ 	.word	0x00000420
        /*0204*/ 	.word	0x000000ff
        /*0208*/ 	.word	0x00000030
        /*020c*/ 	.short	0x0100
        /*020e*/ 	.byte	0x05
	.zero		1


	//   ....[7]....
        /*0210*/ 	.word	0x00000430
        /*0214*/ 	.word	0x000000ff
        /*0218*/ 	.word	0x00000038
        /*021c*/ 	.short	0x0100
        /*021e*/ 	.byte	0x05
	.zero		1


	//   ....[8]....
        /*0220*/ 	.word	0x000005a0
        /*0224*/ 	.word	0x000000ff
        /*0228*/ 	.word	0x00000040
        /*022c*/ 	.short	0x0100
        /*022e*/ 	.byte	0x06
	.zero		1


	//   ....[9]....
        /*0230*/ 	.word	0x000005b0
        /*0234*/ 	.word	0x000000ff
        /*0238*/ 	.word	0x00000048
        /*023c*/ 	.short	0x0100
        /*023e*/ 	.byte	0x06
	.zero		1


	//   ....[10]....
        /*0240*/ 	.word	0x00000720
        /*0244*/ 	.word	0x000000ff
        /*0248*/ 	.word	0x00000050
        /*024c*/ 	.short	0x0100
        /*024e*/ 	.byte	0x06
	.zero		1


	//   ....[11]....
        /*0250*/ 	.word	0x00000730
        /*0254*/ 	.word	0x000000ff
        /*0258*/ 	.word	0x00000058
        /*025c*/ 	.short	0x0100
        /*025e*/ 	.byte	0x06
	.zero		1


	//   ....[12]....
        /*0260*/ 	.word	0x00000740
        /*0264*/ 	.word	0x000000ff
        /*0268*/ 	.word	0x00000060
        /*026c*/ 	.short	0x0100
        /*026e*/ 	.byte	0x06
	.zero		1


	//   ....[13]....
        /*0270*/ 	.word	0x00000750
        /*0274*/ 	.word	0x000000ff
        /*0278*/ 	.word	0x00000068
        /*027c*/ 	.short	0x0100
        /*027e*/ 	.byte	0x06
	.zero		1


	//   ....[14]....
        /*0280*/ 	.word	0x00000e90
        /*0284*/ 	.word	0x0000000e
        /*0288*/ 	.word	0x00000060
        /*028c*/ 	.short	0x010a
        /*028e*/ 	.byte	0xff
	.zero		1


	//   ....[15]....
        /*0290*/ 	.word	0x00000f70
        /*0294*/ 	.word	0x0000000e
        /*0298*/ 	.word	0x00000050
        /*029c*/ 	.short	0x0101
        /*029e*/ 	.byte	0xff
	.zero		1


	//   ....[16]....
        /*02a0*/ 	.word	0x000011a0
        /*02a4*/ 	.word	0x00000002
        /*02a8*/ 	.word	0x00000060
        /*02ac*/ 	.short	0x010a
        /*02ae*/ 	.byte	0xff
	.zero		1


	//   ....[17]....
        /*02b0*/ 	.word	0x000012c0
        /*02b4*/ 	.word	0x00000002
        /*02b8*/ 	.word	0x00000050
        /*02bc*/ 	.short	0x0101
        /*02be*/ 	.byte	0xff
	.zero		1


	//   ....[18]....
        /*02c0*/ 	.word	0x000012d0
        /*02c4*/ 	.word	0x00000003
        /*02c8*/ 	.word	0x00000060
        /*02cc*/ 	.short	0x010a
        /*02ce*/ 	.byte	0xff
	.zero		1


	//   ....[19]....
        /*02d0*/ 	.word	0x00001330
        /*02d4*/ 	.word	0x000000ff
        /*02d8*/ 	.word	0x00000050
        /*02dc*/ 	.short	0x010a
        /*02de*/ 	.byte	0x20
	.zero		1


	//   ....[20]....
        /*02e0*/ 	.word	0x000013b0
        /*02e4*/ 	.word	0x000000ff
        /*02e8*/ 	.word	0x00000060
        /*02ec*/ 	.short	0x0101
        /*02ee*/ 	.byte	0x20
	.zero		1


	//   ....[21]....
        /*02f0*/ 	.word	0x00001570
        /*02f4*/ 	.word	0x000000ff
        /*02f8*/ 	.word	0x00000020
        /*02fc*/ 	.short	0x010a
        /*02fe*/ 	.byte	0x05
	.zero		1


	//   ....[22]....
        /*0300*/ 	.word	0x000016e0
        /*0304*/ 	.word	0x000000ff
        /*0308*/ 	.word	0x00000020
        /*030c*/ 	.short	0x010a
        /*030e*/ 	.byte	0x05
	.zero		1


	//   ....[23]....
        /*0310*/ 	.word	0x00001840
        /*0314*/ 	.word	0x000000ff
        /*0318*/ 	.word	0x00000020
        /*031c*/ 	.short	0x010a
        /*031e*/ 	.byte	0x1f
	.zero		1


	//   ....[24]....
        /*0320*/ 	.word	0x00001890
        /*0324*/ 	.word	0x00000003
        /*0328*/ 	.word	0x00000050
        /*032c*/ 	.short	0x010a
        /*032e*/ 	.byte	0xff
	.zero		1


	//   ....[25]....
        /*0330*/ 	.word	0x00001920
        /*0334*/ 	.word	0x00000003
        /*0338*/ 	.word	0x00000060
        /*033c*/ 	.short	0x0101
        /*033e*/ 	.byte	0xff
	.zero		1


	//   ....[26]....
        /*0340*/ 	.word	0x00001a90
        /*0344*/ 	.word	0x000000ff
        /*0348*/ 	.word	0x00000020
        /*034c*/ 	.short	0x010a
        /*034e*/ 	.byte	0x05
	.zero		1


	//   ....[27]....
        /*0350*/ 	.word	0x00001b50
        /*0354*/ 	.word	0x000000ff
        /*0358*/ 	.word	0x00000050
        /*035c*/ 	.short	0x010a
        /*035e*/ 	.byte	0x0c
	.zero		1


	//   ....[28]....
        /*0360*/ 	.word	0x00001bd0
        /*0364*/ 	.word	0x000000ff
        /*0368*/ 	.word	0x00000060
        /*036c*/ 	.short	0x0101
        /*036e*/ 	.byte	0x0c
	.zero		1


	//   ....[29]....
        /*0370*/ 	.word	0x00002040
        /*0374*/ 	.word	0x000000ff
        /*0378*/ 	.word	0x00000000
        /*037c*/ 	.short	0x010a
        /*037e*/ 	.byte	0x11
	.zero		1


	//   ....[30]....
        /*0380*/ 	.word	0x00002060
        /*0384*/ 	.word	0x000000ff
        /*0388*/ 	.word	0x00000048
        /*038c*/ 	.short	0x010a
        /*038e*/ 	.byte	0x0c
	.zero		1


	//   ....[31]....
        /*0390*/ 	.word	0x00002080
        /*0394*/ 	.word	0x000000ff
        /*0398*/ 	.word	0x00000048
        /*039c*/ 	.short	0x010a
        /*039e*/ 	.byte	0x0c
	.zero		1


	//   ....[32]....
        /*03a0*/ 	.word	0x00002290
        /*03a4*/ 	.word	0x000000ff
        /*03a8*/ 	.word	0x00000000
        /*03ac*/ 	.short	0x010a
        /*03ae*/ 	.byte	0x0d
	.zero		1


	//   ....[33]....
        /*03b0*/ 	.word	0x000023f0
        /*03b4*/ 	.word	0x000000ff
        /*03b8*/ 	.word	0x00000000
        /*03bc*/ 	.short	0x010a
        /*03be*/ 	.byte	0x10
	.zero		1


	//   ....[34]....
        /*03c0*/ 	.word	0x00002480
        /*03c4*/ 	.word	0x000000ff
        /*03c8*/ 	.word	0x00000048
        /*03cc*/ 	.short	0x010a
        /*03ce*/ 	.byte	0x0c
	.zero		1


	//   ....[35]....
        /*03d0*/ 	.word	0x00002490
        /*03d4*/ 	.word	0x00000003
        /*03d8*/ 	.word	0x00000050
        /*03dc*/ 	.short	0x010a
        /*03de*/ 	.byte	0xff
	.zero		1


	//   ....[36]....
        /*03e0*/ 	.word	0x00002540
        /*03e4*/ 	.word	0x00000003
        /*03e8*/ 	.word	0x00000060
        /*03ec*/ 	.short	0x0101
        /*03ee*/ 	.byte	0xff
	.zero		1


	//   ....[37]....
        /*03f0*/ 	.word	0x000025b0
        /*03f4*/ 	.word	0x000000ff
        /*03f8*/ 	.word	0x00000048
        /*03fc*/ 	.short	0x010a
        /*03fe*/ 	.byte	0x0c
	.zero		1


	//   ....[38]....
        /*0400*/ 	.word	0x00002950
        /*0404*/ 	.word	0x00000057
        /*0408*/ 	.word	0x00000050
        /*040c*/ 	.short	0x010a
        /*040e*/ 	.byte	0xff
	.zero		1


	//   ....[39]....
        /*0410*/ 	.word	0x000029b0
        /*0414*/ 	.word	0x00000057
        /*0418*/ 	.word	0x00000060
        /*041c*/ 	.short	0x0101
        /*041e*/ 	.byte	0xff
	.zero		1


	//   ....[40]....
        /*0420*/ 	.word	0x00002d80
        /*0424*/ 	.word	0x00000057
        /*0428*/ 	.word	0x00000040
        /*042c*/ 	.short	0x010a
        /*042e*/ 	.byte	0xff
	.zero		1


	//   ....[41]....
        /*0430*/ 	.word	0x000031d0
        /*0434*/ 	.word	0x00000057
        /*0438*/ 	.word	0x00000048
        /*043c*/ 	.short	0x0101
        /*043e*/ 	.byte	0xff
	.zero		1


	//   ....[42]....
        /*0440*/ 	.word	0x00004310
        /*0444*/ 	.word	0x00000003
        /*0448*/ 	.word	0x00000050
        /*044c*/ 	.short	0x010a
        /*044e*/ 	.byte	0xff
	.zero		1


	//   ....[43]....
        /*0450*/ 	.word	0x000043c0
        /*0454*/ 	.word	0x00000003
        /*0458*/ 	.word	0x00000060
        /*045c*/ 	.short	0x0101
        /*045e*/ 	.byte	0xff
	.zero		1


	//   ....[44]....
        /*0460*/ 	.word	0x00004860
        /*0464*/ 	.word	0x0000000e
        /*0468*/ 	.word	0x00000060
        /*046c*/ 	.short	0x010a
        /*046e*/ 	.byte	0xff
	.zero		1


	//   ....[45]....
        /*0470*/ 	.word	0x000048c0
        /*0474*/ 	.word	0x00000002
        /*0478*/ 	.word	0x00000060
        /*047c*/ 	.short	0x010a
        /*047e*/ 	.byte	0xff
	.zero		1


	//   ....[46]....
        /*0480*/ 	.word	0x00004920
        /*0484*/ 	.word	0x00000003
        /*0488*/ 	.word	0x00000060
        /*048c*/ 	.short	0x010a
        /*048e*/ 	.byte	0xff
	.zero		1


	//   ....[47]....
        /*0490*/ 	.word	0x00004980
        /*0494*/ 	.word	0x00000000
        /*0498*/ 	.word	0x00000050
        /*049c*/ 	.short	0x010a
        /*049e*/ 	.byte	0xff
	.zero		1


	//   ....[48]....
        /*04a0*/ 	.word	0x00004a00
        /*04a4*/ 	.word	0x00000003
        /*04a8*/ 	.word	0x00000020
        /*04ac*/ 	.short	0x010a
        /*04ae*/ 	.byte	0xff
	.zero		1


	//   ....[49]....
        /*04b0*/ 	.word	0x00004a60
        /*04b4*/ 	.word	0x00000003
        /*04b8*/ 	.word	0x00000050
        /*04bc*/ 	.short	0x010a
        /*04be*/ 	.byte	0xff
	.zero		1


	//   ....[50]....
        /*04c0*/ 	.word	0x00004ae0
        /*04c4*/ 	.word	0x00000000
        /*04c8*/ 	.word	0x00000020
        /*04cc*/ 	.short	0x010a
        /*04ce*/ 	.byte	0xff
	.zero		1


	//   ....[51]....
        /*04d0*/ 	.word	0x00004b40
        /*04d4*/ 	.word	0x00000002
        /*04d8*/ 	.word	0x00000050
        /*04dc*/ 	.short	0x010a
        /*04de*/ 	.byte	0xff
	.zero		1


	//   ....[52]....
        /*04e0*/ 	.word	0x00004bc0
        /*04e4*/ 	.word	0x00000000
        /*04e8*/ 	.word	0x00000048
        /*04ec*/ 	.short	0x010a
        /*04ee*/ 	.byte	0xff
	.zero		1


	//   ....[53]....
        /*04f0*/ 	.word	0x00004c40
        /*04f4*/ 	.word	0x00000000
        /*04f8*/ 	.word	0x00000000
        /*04fc*/ 	.short	0x010a
        /*04fe*/ 	.byte	0xff
	.zero		1


	//   ....[54]....
        /*0500*/ 	.word	0x00004cb0
        /*0504*/ 	.word	0x00000003
        /*0508*/ 	.word	0x00000050
        /*050c*/ 	.short	0x010a
        /*050e*/ 	.byte	0xff
	.zero		1


	//   ....[55]....
        /*0510*/ 	.word	0x00004d30
        /*0514*/ 	.word	0x00000000
        /*0518*/ 	.word	0x00000048
        /*051c*/ 	.short	0x010a
        /*051e*/ 	.byte	0xff
	.zero		1


	//   ....[56]....
        /*0520*/ 	.word	0x00004d80
        /*0524*/ 	.word	0x00000057
        /*0528*/ 	.word	0x00000050
        /*052c*/ 	.short	0x010a
        /*052e*/ 	.byte	0xff
	.zero		1


	//   ....[57]....
        /*0530*/ 	.word	0x00004de0
        /*0534*/ 	.word	0x00000057
        /*0538*/ 	.word	0x00000040
        /*053c*/ 	.short	0x010a
        /*053e*/ 	.byte	0xff
	.zero		1


	//   ....[58]....
        /*0540*/ 	.word	0x00004e40
        /*0544*/ 	.word	0x00000003
        /*0548*/ 	.word	0x00000050
        /*054c*/ 	.short	0x010a
        /*054e*/ 	.byte	0xff
	.zero		1


	//----- nvinfo : EIATTR_NUM_MBARRIERS
	.align		4
.L_58:
        /*0550*/ 	.byte	0x03, 0x38
        /*0552*/ 	.short	0x000e


	//----- nvinfo : EIATTR_EXIT_INSTR_OFFSETS
	.align		4
        /*0554*/ 	.byte	0x04, 0x1c
        /*0556*/ 	.short	(.L_60 - .L_59)


	//   ....[0]....
.L_59:
        /*0558*/ 	.word	0x000025e0


	//   ....[1]....
        /*055c*/ 	.word	0x00004840


	//----- nvinfo : EIATTR_MAX_THREADS
	.align		4
.L_60:
        /*0560*/ 	.byte	0x04, 0x05
        /*0562*/ 	.short	(.L_62 - .L_61)
.L_61:
        /*0564*/ 	.word	0x000000e0
        /*0568*/ 	.word	0x00000001
        /*056c*/ 	.word	0x00000001


	//----- nvinfo : EIATTR_CRS_STACK_SIZE
	.align		4
.L_62:
        /*0570*/ 	.byte	0x04, 0x1e
        /*0572*/ 	.short	(.L_64 - .L_63)
.L_63:
        /*0574*/ 	.word	0x00000000


	//----- nvinfo : EIATTR_CBANK_PARAM_SIZE
	.align		4
.L_64:
        /*0578*/ 	.byte	0x03, 0x19
        /*057a*/ 	.short	0x0404


	//----- nvinfo : EIATTR_PARAM_CBANK
	.align		4
        /*057c*/ 	.byte	0x04, 0x0a
        /*057e*/ 	.short	(.L_66 - .L_65)
	.align		4
.L_65:
        /*0580*/ 	.word	index@(.nv.constant0.kernel_cutlass_kernel_cudnngrouped_gemmgrouped_gemm_swiglugrouped_gemm_swiglu_quantBlockScaledContiguousGroupedGemmKernel_object_at__TiledMMA_ThrLayoutVMNK11110000_PermutationMNK____MMAAt_0)
        /*0584*/ 	.short	0x0380
        /*0586*/ 	.short	0x0404


	//----- nvinfo : EIATTR_SW_WAR
	.align		4
.L_66:
        /*0588*/ 	.byte	0x04, 0x36
        /*058a*/ 	.short	(.L_68 - .L_67)
.L_67:
        /*058c*/ 	.word	0x00000008
.L_68:


//--------------------- .nv.compat                --------------------------
	.section	.nv.compat,"",@"SHT_CUDA_COMPAT_INFO"
	.align	4
        /*0000*/ 	.byte	0x02, 0x02, 0x02, 0x00, 0x02, 0x05, 0x05, 0x00, 0x02, 0x03, 0x01, 0x00, 0x02, 0x06, 0x01, 0x00


//--------------------- .nv.callgraph             --------------------------
	.section	.nv.callgraph,"",@"SHT_CUDA_CALLGRAPH"
	.align	4
	.sectionentsize	8
	.align		4
        /*0000*/ 	.word	0x00000000
	.align		4
        /*0004*/ 	.word	0xffffffff
	.align		4
        /*0008*/ 	.word	0x00000000
	.align		4
        /*000c*/ 	.word	0xfffffffe
	.align		4
        /*0010*/ 	.word	0x00000000
	.align		4
        /*0014*/ 	.word	0xfffffffd
	.align		4
        /*0018*/ 	.word	0x00000000
	.align		4
        /*001c*/ 	.word	0xfffffffc


//--------------------- .text.kernel_cutlass_kernel_cudnngrouped_gemmgrouped_gemm_swiglugrouped_gemm_swiglu_quantBlockScaledContiguousGroupedGemmKernel_object_at__TiledMMA_ThrLayoutVMNK11110000_PermutationMNK____MMAAt_0 --------------------------
	.section	.text.kernel_cutlass_kernel_cudnngrouped_gemmgrouped_gemm_swiglugrouped_gemm_swiglu_quantBlockScaledContiguousGroupedGemmKernel_object_at__TiledMMA_ThrLayoutVMNK11110000_PermutationMNK____MMAAt_0,"ax",@progbits
	.align	128
        .global         kernel_cutlass_kernel_cudnngrouped_gemmgrouped_gemm_swiglugrouped_gemm_swiglu_quantBlockScaledContiguousGroupedGemmKernel_object_at__TiledMMA_ThrLayoutVMNK11110000_PermutationMNK____MMAAt_0
        .type           kernel_cutlass_kernel_cudnngrouped_gemmgrouped_gemm_swiglugrouped_gemm_swiglu_quantBlockScaledContiguousGroupedGemmKernel_object_at__TiledMMA_ThrLayoutVMNK11110000_PermutationMNK____MMAAt_0,@function
        .size           kernel_cutlass_kernel_cudnngrouped_gemmgrouped_gemm_swiglugrouped_gemm_swiglu_quantBlockScaledContiguousGroupedGemmKernel_object_at__TiledMMA_ThrLayoutVMNK11110000_PermutationMNK____MMAAt_0,(.L_x_96 - kernel_cutlass_kernel_cudnngrouped_gemmgrouped_gemm_swiglugrouped_gemm_swiglu_quantBlockScaledContiguousGroupedGemmKernel_object_at__TiledMMA_ThrLayoutVMNK11110000_PermutationMNK____MMAAt_0)
        .other          kernel_cutlass_kernel_cudnngrouped_gemmgrouped_gemm_swiglugrouped_gemm_swiglu_quantBlockScaledContiguousGroupedGemmKernel_object_at__TiledMMA_ThrLayoutVMNK11110000_PermutationMNK____MMAAt_0,@"STO_CUDA_ENTRY STV_DEFAULT"
kernel_cutlass_kernel_cudnngrouped_gemmgrouped_gemm_swiglugrouped_gemm_swiglu_quantBlockScaledContiguousGroupedGemmKernel_object_at__TiledMMA_ThrLayoutVMNK11110000_PermutationMNK____MMAAt_0:
.text.kernel_cutlass_kernel_cudnngrouped_gemmgrouped_gemm_swiglugrouped_gemm_swiglu_quantBlockScaledContiguousGroupedGemmKernel_object_at__TiledMMA_ThrLayoutVMNK11110000_PermutationMNK____MMAAt_0:
[----:B------:R-:W1:Y:S01]  /*0000*/  LDC R1, c[0x0][0x37c] ;  /* 0x0000df00ff017b82 */ /* 0x000e620000000800 */
[----:B------:R-:W2:Y:S01]  /*0010*/  S2R R3, SR_TID.Y ;  /* 0x0000000000037919 */ /* 0x000ea20000002200 */
[----:B------:R-:W3:Y:S06]  /*0020*/  LDCU UR5, c[0x0][0x360] ;  /* 0x00006c00ff0577ac */ /* 0x000eec0008000800 */
[----:B------:R-:W4:Y:S01]  /*0030*/  S2UR UR32, SR_CgaCtaId ;  /* 0x00000000002079c3 */ /* 0x000f220000008800 */
[----:B------:R-:W2:Y:S01]  /*0040*/  S2R R0, SR_TID.Z ;  /* 0x0000000000007919 */ /* 0x000ea20000002300 */
[----:B------:R-:W2:Y:S01]  /*0050*/  LDCU UR4, c[0x0][0x364] ;  /* 0x00006c80ff0477ac */ /* 0x000ea20008000800 */
[----:B------:R-:W3:Y:S01]  /*0060*/  S2R R104, SR_TID.X ;  /* 0x0000000000687919 */ /* 0x000ee20000002100 */
[----:B------:R-:W5:Y:S01]  /*0070*/  LDCU.U8 UR8, c[0x0][0x382] ;  /* 0x00007040ff0877ac */ /* 0x000f620008000000 */
[----:B------:R-:W4:Y:S01]  /*0080*/  LDCU UR6, c[0x0][0x36c] ;  /* 0x00006d80ff0677ac */ /* 0x000f220008000800 */
[----:B------:R-:W-:Y:S01]  /*0090*/  UMOV UR14, 0x1 ;  /* 0x00000001000e7882 */ /* 0x000fe20000000000 */
[----:B----4-:R-:W-:-:S02]  /*00a0*/  ULEA.HI UR7, UR32, UR32, URZ, 0x1 ;  /* 0x0000002020077291 */ /* 0x010fc4000f8f08ff */
[----:B-----5:R-:W-:Y:S02]  /*00b0*/  ULOP3.LUT UR8, UR8, 0x1, URZ, 0xc0, !UPT ;  /* 0x0000000108087892 */ /* 0x020fe4000f8ec0ff */
[----:B------:R-:W-:Y:S02]  /*00c0*/  ULOP3.LUT UR7, UR7, 0xfffffffe, URZ, 0xc0, !UPT ;  /* 0xfffffffe07077892 */ /* 0x000fe4000f8ec0ff */
[----:B------:R-:W-:Y:S02]  /*00d0*/  UISETP.EQ.U32.AND UP3, UPT, UR6, 0x1, UPT ;  /* 0x000000010600788c */ /* 0x000fe4000bf62070 */
[----:B------:R-:W-:Y:S01]  /*00e0*/  UIADD3 UR15, UPT, UPT, -UR7, UR32, URZ ;  /* 0x00000020070f7290 */ /* 0x000fe2000fffe1ff */
[----:B--2---:R-:W-:Y:S01]  /*00f0*/  IMAD R3, R0, UR4, R3 ;  /* 0x0000000400037c24 */ /* 0x004fe2000f8e0203 */
[----:B------:R-:W-:Y:S02]  /*0100*/  UISETP.NE.U32.AND UP6, UPT, UR8, 0x1, UPT ;  /* 0x000000010800788c */ /* 0x000fe4000bfc5070 */
[----:B------:R-:W-:Y:S01]  /*0110*/  USHF.L.U32 UR21, UR14, UR15, URZ ;  /* 0x0000000f0e157299 */ /* 0x000fe200080006ff */
[----:B---3--:R-:W-:Y:S01]  /*0120*/  IMAD R121, R3, UR5, R104 ;  /* 0x0000000503797c24 */ /* 0x008fe2000f8e0268 */
[----:B------:R-:W2:Y:S04]  /*0130*/  LDCU.U8 UR5, c[0x0][0x381] ;  /* 0x00007020ff0577ac */ /* 0x000ea80008000000 */
[----:B------:R-:W-:-:S06]  /*0140*/  SHF.R.U32.HI R121, RZ, 0x5, R121 ;  /* 0x00000005ff797819 */ /* 0x000fcc0000011679 */
[----:B------:R-:W3:Y:S01]  /*0150*/  SHFL.IDX PT, R121, R121, RZ, 0x1f ;  /* 0x00001fff79797589 */ /* 0x000ee200000e0000 */
[----:B--2---:R-:W-:-:S04]  /*0160*/  ULOP3.LUT UR5, UR5, 0x1, URZ, 0xc0, !UPT ;  /* 0x0000000105057892 */ /* 0x004fc8000f8ec0ff */
[----:B------:R-:W-:Y:S01]  /*0170*/  UISETP.NE.U32.AND UP5, UPT, UR5, 0x1, UPT ;  /* 0x000000010500788c */ /* 0x000fe2000bfa5070 */
[C---:B---3--:R-:W-:Y:S02]  /*0180*/  R2UR UR4, R121.reuse ;  /* 0x00000000790472ca */ /* 0x048fe400000e0000 */
[----:B------:R-:W-:-:S11]  /*0190*/  ISETP.NE.AND P0, PT, R121, 0x5, PT ;  /* 0x000000057900780c */ /* 0x000fd60003f05270 */
[----:B------:R-:W-:Y:S02]  /*01a0*/  UISETP.NE.AND UP4, UPT, UR4, URZ, UPT ;  /* 0x000000ff0400728c */ /* 0x000fe4000bf85270 */
[----:B-1----:R-:W-:Y:S09]  /*01b0*/  @P0 BRA `(.L_x_0) ;  /* 0x0000000000500947 */ /* 0x002ff20003800000 */
[----:B------:R-:W1:Y:S02]  /*01c0*/  LDCU.64 UR4, c[0x0][0x348] ;  /* 0x00006900ff0477ac */ /* 0x000e640008000a00 */
[----:B-1----:R-:W-:Y:S02]  /*01d0*/  UIADD3 UR16, UP2, UPT, UR4, 0x40, URZ ;  /* 0x0000004004107890 */ /* 0x002fe4000ff5e0ff */
[----:B------:R-:W-:Y:S02]  /*01e0*/  UIADD3 UR12, UP1, UPT, UR4, 0xc0, URZ ;  /* 0x000000c0040c7890 */ /* 0x000fe4000ff3e0ff */
[----:B------:R-:W-:Y:S02]  /*01f0*/  UIADD3 UR10, UP0, UPT, UR4, 0x140, URZ ;  /* 0x00000140040a7890 */ /* 0x000fe4000ff1e0ff */
[----:B------:R-:W-:Y:S02]  /*0200*/  UIADD3.X UR17, UPT, UPT, URZ, UR5, URZ, UP2, !UPT ;  /* 0x00000005ff117290 */ /* 0x000fe400097fe4ff */
[----:B------:R-:W-:-:S02]  /*0210*/  UIADD3 UR8, UP2, UPT, UR4, 0x1c0, URZ ;  /* 0x000001c004087890 */ /* 0x000fc4000ff5e0ff */
[----:B------:R-:W-:Y:S02]  /*0220*/  UIADD3.X UR13, UPT, UPT, URZ, UR5, URZ, UP1, !UPT ;  /* 0x00000005ff0d7290 */ /* 0x000fe40008ffe4ff */
[----:B------:R-:W-:Y:S02]  /*0230*/  UIADD3 UR6, UP1, UPT, UR4, 0x240, URZ ;  /* 0x0000024004067890 */ /* 0x000fe4000ff3e0ff */
[----:B------:R-:W-:Y:S01]  /*0240*/  UIADD3.X UR11, UPT, UPT, URZ, UR5, URZ, UP0, !UPT ;  /* 0x00000005ff0b7290 */ /* 0x000fe200087fe4ff */
[----:B------:R1:W-:Y:S01]  /*0250*/  UTMACCTL.PF [UR16] ;  /* 0x00000000100079b9 */ /* 0x0003e20008040000 */
[----:B------:R-:W-:-:S03]  /*0260*/  UIADD3 UR4, UP0, UPT, UR4, 0x2c0, URZ ;  /* 0x000002c004047890 */ /* 0x000fc6000ff1e0ff */
[----:B------:R1:W-:Y:S01]  /*0270*/  UTMACCTL.PF [UR12] ;  /* 0x000000000c0079b9 */ /* 0x0003e20008040000 */
[----:B------:R-:W-:-:S03]  /*0280*/  UIADD3.X UR9, UPT, UPT, URZ, UR5, URZ, UP2, !UPT ;  /* 0x00000005ff097290 */ /* 0x000fc600097fe4ff */
[----:B------:R1:W-:Y:S01]  /*0290*/  UTMACCTL.PF [UR10] ;  /* 0x000000000a0079b9 */ /* 0x0003e20008040000 */
[----:B------:R-:W-:Y:S02]  /*02a0*/  UIADD3.X UR7, UPT, UPT, URZ, UR5, URZ, UP1, !UPT ;  /* 0x00000005ff077290 */ /* 0x000fe40008ffe4ff */
[----:B------:R-:W-:-:S03]  /*02b0*/  UIADD3.X UR5, UPT, UPT, URZ, UR5, URZ, UP0, !UPT ;  /* 0x00000005ff057290 */ /* 0x000fc600087fe4ff */
[----:B------:R1:W-:Y:S04]  /*02c0*/  UTMACCTL.PF [UR8] ;  /* 0x00000000080079b9 */ /* 0x0003e80008040000 */
[----:B------:R1:W-:Y:S02]  /*02d0*/  UTMACCTL.PF [UR6] ;  /* 0x00000000060079b9 */ /* 0x0003e40008040000 */
[----:B------:R1:W-:Y:S02]  /*02e0*/  UTMACCTL.PF [UR4] ;  /* 0x00000000040079b9 */ /* 0x0003e40008040000 */
[----:B-1----:R-:W-:Y:S01]  /*02f0*/  NOP ;  /* 0x0000000000007918 */ /* 0x002fe20000000000 */
.L_x_0:
[----:B------:R-:W-:Y:S05]  /*0300*/  BRA.U UP4, `(.L_x_1) ;  /* 0x0000000104507547 */ /* 0x000fea000b800000 */
[----:B------:R-:W-:Y:S01]  /*0310*/  UMOV UR5, 0x400 ;  /* 0x0000040000057882 */ /* 0x000fe20000000000 */
[----:B------:R-:W-:Y:S01]  /*0320*/  UMOV UR6, 0x1 ;  /* 0x0000000100067882 */ /* 0x000fe20000000000 */
[----:B------:R-:W-:Y:S02]  /*0330*/  ULEA UR5, UR32, UR5, 0x18 ;  /* 0x0000000520057291 */ /* 0x000fe4000f8ec0ff */
[----:B------:R-:W-:-:S04]  /*0340*/  UIADD3 UR6, UPT, UPT, -UR6, 0x100000, URZ ;  /* 0x0010000006067890 */ /* 0x000fc8000fffe1ff */
[----:B------:R-:W-:Y:S02]  /*0350*/  USHF.L.U32 UR7, UR6, 0xb, URZ ;  /* 0x0000000b06077899 */ /* 0x000fe400080006ff */
[----:B------:R-:W-:Y:S01]  /*0360*/  USHF.L.U32 UR6, UR6, 0x1, URZ ;  /* 0x0000000106067899 */ /* 0x000fe200080006ff */
[----:B------:R-:W-:Y:S02]  /*0370*/  UMOV UR4, 0x2 ;  /* 0x0000000200047882 */ /* 0x000fe40000000000 */
[----:B------:R-:W-:-:S04]  /*0380*/  UIADD3 UR8, UPT, UPT, -UR4, 0x100000, URZ ;  /* 0x0010000004087890 */ /* 0x000fc8000fffe1ff */
[----:B------:R-:W-:Y:S02]  /*0390*/  USHF.L.U32 UR9, UR8, 0xb, URZ ;  /* 0x0000000b08097899 */ /* 0x000fe400080006ff */
[----:B------:R-:W-:Y:S01]  /*03a0*/  USHF.L.U32 UR8, UR8, 0x1, URZ ;  /* 0x0000000108087899 */ /* 0x000fe200080006ff */
[----:B------:R-:W1:Y:S02]  /*03b0*/  FENCE.VIEW.ASYNC.S ;  /* 0x00000000000073c6 */ /* 0x000e640000000000 */
[----:B-1----:R1:W2:Y:S01]  /*03c0*/  SYNCS.EXCH.64 URZ, [UR5], UR6 ;  /* 0x0000000605ff75b2 */ /* 0x0022a20008000100 */
[----:B------:R1:W3:Y:S01]  /*03d0*/  SYNCS.EXCH.64 URZ, [UR5+0x8], UR6 ;  /* 0x0000080605ff75b2 */ /* 0x0002e20008000100 */
[----:B------:R1:W4:Y:S01]  /*03e0*/  SYNCS.EXCH.64 URZ, [UR5+0x10], UR6 ;  /* 0x0000100605ff75b2 */ /* 0x0003220008000100 */
[----:B------:R1:W1:Y:S06]  /*03f0*/  SYNCS.EXCH.64 URZ, [UR5+0x18], UR6 ;  /* 0x0000180605ff75b2 */ /* 0x00026c0008000100 */
[----:B------:R1:W1:Y:S01]  /*0400*/  SYNCS.EXCH.64 URZ, [UR5+0x20], UR8 ;  /* 0x0000200805ff75b2 */ /* 0x0002620008000100 */
[----:B------:R1:W1:Y:S01]  /*0410*/  SYNCS.EXCH.64 URZ, [UR5+0x28], UR8 ;  /* 0x0000280805ff75b2 */ /* 0x0002620008000100 */
[----:B------:R1:W1:Y:S01]  /*0420*/  SYNCS.EXCH.64 URZ, [UR5+0x30], UR8 ;  /* 0x0000300805ff75b2 */ /* 0x0002620008000100 */
[----:B------:R1:W1:Y:S01]  /*0430*/  SYNCS.EXCH.64 URZ, [UR5+0x38], UR8 ;  /* 0x0000380805ff75b2 */ /* 0x0002620008000100 */
[----:B------:R-:W-:Y:S01]  /*0440*/  NOP ;  /* 0x0000000000007918 */ /* 0x000fe20000000000 */
.L_x_1:
[----:B------:R-:W-:Y:S01]  /*0450*/  NOP ;  /* 0x0000000000007918 */ /* 0x000fe20000000000 */
[----:B------:R-:W-:Y:S05]  /*0460*/  BRA.U !UP3, `(.L_x_2) ;  /* 0x000000010b087547 */ /* 0x000fea000b800000 */
[----:B-1234-:R-:W-:Y:S01]  /*0470*/  UCGABAR_ARV ;  /* 0x00000000000079c7 */ /* 0x01efe20008000000 */
[----:B------:R-:W-:Y:S05]  /*0480*/  BRA `(.L_x_3) ;  /* 0x0000000000047947 */ /* 0x000fea0003800000 */
.L_x_2:
[----:B-1234-:R-:W-:Y:S01]  /*0490*/  NOP ;  /* 0x0000000000007918 */ /* 0x01efe20000000000 */
.L_x_3:
[----:B------:R-:W-:Y:S05]  /*04a0*/  BRA.U !UP3, `(.L_x_4) ;  /* 0x000000010b0c7547 */ /* 0x000fea000b800000 */
[----:B------:R-:W-:Y:S01]  /*04b0*/  UCGABAR_WAIT ;  /* 0x0000000000007dc7 */ /* 0x000fe20008000000 */
[----:B------:R-:W-:Y:S01]  /*04c0*/  CCTL.IVALL ;  /* 0x00000000ff00798f */ /* 0x000fe20002000000 */
[----:B------:R-:W-:Y:S05]  /*04d0*/  BRA `(.L_x_5) ;  /* 0x0000000000047947 */ /* 0x000fea0003800000 */
.L_x_4:
[----:B------:R-:W-:Y:S06]  /*04e0*/  BAR.SYNC.DEFER_BLOCKING 0x0 ;  /* 0x0000000000007b1d */ /* 0x000fec0000010000 */
.L_x_5:
[----:B------:R-:W-:Y:S01]  /*04f0*/  @!UP4 UMOV UR6, 0x400 ;  /* 0x000004000006c882 */ /* 0x000fe20000000000 */
[----:B------:R-:W-:Y:S01]  /*0500*/  UMOV UR5, 0x1 ;  /* 0x0000000100057882 */ /* 0x000fe20000000000 */
[----:B------:R-:W-:Y:S01]  /*0510*/  UMOV UR4, 0x4 ;  /* 0x0000000400047882 */ /* 0x000fe20000000000 */
[----:B------:R-:W-:Y:S02]  /*0520*/  @!UP4 ULEA UR6, UR32, UR6, 0x18 ;  /* 0x000000062006c291 */ /* 0x000fe4000f8ec0ff */
[----:B------:R-:W-:-:S04]  /*0530*/  @!UP4 UIADD3 UR8, UPT, UPT, -UR5, 0x100000, URZ ;  /* 0x001000000508c890 */ /* 0x000fc8000fffe1ff */
[----:B------:R-:W-:Y:S02]  /*0540*/  @!UP4 USHF.L.U32 UR9, UR8, 0xb, URZ ;  /* 0x0000000b0809c899 */ /* 0x000fe400080006ff */
[----:B------:R-:W-:Y:S02]  /*0550*/  @!UP4 USHF.L.U32 UR8, UR8, 0x1, URZ ;  /* 0x000000010808c899 */ /* 0x000fe400080006ff */
[----:B------:R-:W-:-:S04]  /*0560*/  @!UP4 UIADD3 UR4, UPT, UPT, -UR4, 0x100000, URZ ;  /* 0x001000000404c890 */ /* 0x000fc8000fffe1ff */
[----:B------:R-:W-:Y:S02]  /*0570*/  @!UP4 USHF.L.U32 UR5, UR4, 0xb, URZ ;  /* 0x0000000b0405c899 */ /* 0x000fe400080006ff */
[----:B------:R-:W-:Y:S01]  /*0580*/  @!UP4 USHF.L.U32 UR4, UR4, 0x1, URZ ;  /* 0x000000010404c899 */ /* 0x000fe200080006ff */
[----:B------:R-:W1:Y:S03]  /*0590*/  FENCE.VIEW.ASYNC.S ;  /* 0x00000000000073c6 */ /* 0x000e660000000000 */
[----:B-1----:R1:W2:Y:S08]  /*05a0*/  @!UP4 SYNCS.EXCH.64 URZ, [UR6+0x40], UR8 ;  /* 0x0000400806ffc5b2 */ /* 0x0022b00008000100 */
[----:B------:R1:W3:Y:S01]  /*05b0*/  @!UP4 SYNCS.EXCH.64 URZ, [UR6+0x48], UR4 ;  /* 0x0000480406ffc5b2 */ /* 0x0002e20008000100 */
[----:B------:R-:W-:Y:S01]  /*05c0*/  NOP ;  /* 0x0000000000007918 */ /* 0x000fe20000000000 */
[----:B------:R-:W-:Y:S05]  /*05d0*/  BRA.U !UP3, `(.L_x_6) ;  /* 0x000000010b087547 */ /* 0x000fea000b800000 */
[----:B--23--:R-:W-:Y:S01]  /*05e0*/  UCGABAR_ARV ;  /* 0x00000000000079c7 */ /* 0x00cfe20008000000 */
[----:B------:R-:W-:Y:S05]  /*05f0*/  BRA `(.L_x_7) ;  /* 0x0000000000047947 */ /* 0x000fea0003800000 */
.L_x_6:
[----:B--23--:R-:W-:Y:S01]  /*0600*/  NOP ;  /* 0x0000000000007918 */ /* 0x00cfe20000000000 */
.L_x_7:
[----:B------:R-:W-:Y:S05]  /*0610*/  BRA.U !UP3, `(.L_x_8) ;  /* 0x000000010b0c7547 */ /* 0x000fea000b800000 */
[----:B------:R-:W-:Y:S01]  /*0620*/  UCGABAR_WAIT ;  /* 0x0000000000007dc7 */ /* 0x000fe20008000000 */
[----:B------:R-:W-:Y:S01]  /*0630*/  CCTL.IVALL ;  /* 0x00000000ff00798f */ /* 0x000fe20002000000 */
[----:B------:R-:W-:Y:S05]  /*0640*/  BRA `(.L_x_9) ;  /* 0x0000000000047947 */ /* 0x000fea0003800000 */
.L_x_8:
[----:B------:R-:W-:Y:S06]  /*0650*/  BAR.SYNC.DEFER_BLOCKING 0x0 ;  /* 0x0000000000007b1d */ /* 0x000fec0000010000 */
.L_x_9:
[----:B------:R-:W-:Y:S05]  /*0660*/  BRA.U UP4, `(.L_x_10) ;  /* 0x0000000104407547 */ /* 0x000fea000b800000 */
[----:B-1----:R-:W-:Y:S01]  /*0670*/  UMOV UR6, 0x400 ;  /* 0x0000040000067882 */ /* 0x002fe20000000000 */
[----:B------:R-:W-:Y:S01]  /*0680*/  UMOV UR5, 0x20 ;  /* 0x0000002000057882 */ /* 0x000fe20000000000 */
[----:B------:R-:W-:Y:S01]  /*0690*/  UMOV UR4, 0xc0 ;  /* 0x000000c000047882 */ /* 0x000fe20000000000 */
[----:B------:R-:W-:Y:S02]  /*06a0*/  ULEA UR6, UR32, UR6, 0x18 ;  /* 0x0000000620067291 */ /* 0x000fe4000f8ec0ff */
[----:B------:R-:W-:-:S04]  /*06b0*/  UIADD3 UR8, UPT, UPT, -UR5, 0x100000, URZ ;  /* 0x0010000005087890 */ /* 0x000fc8000fffe1ff */
[----:B------:R-:W-:Y:S02]  /*06c0*/  USHF.L.U32 UR9, UR8, 0xb, URZ ;  /* 0x0000000b08097899 */ /* 0x000fe400080006ff */
[----:B------:R-:W-:Y:S02]  /*06d0*/  USHF.L.U32 UR8, UR8, 0x1, URZ ;  /* 0x0000000108087899 */ /* 0x000fe400080006ff */
[----:B------:R-:W-:-:S04]  /*06e0*/  UIADD3 UR4, UPT, UPT, -UR4, 0x100000, URZ ;  /* 0x0010000004047890 */ /* 0x000fc8000fffe1ff */
[----:B------:R-:W-:Y:S02]  /*06f0*/  USHF.L.U32 UR5, UR4, 0xb, URZ ;  /* 0x0000000b04057899 */ /* 0x000fe400080006ff */
[----:B------:R-:W-:Y:S01]  /*0700*/  USHF.L.U32 UR4, UR4, 0x1, URZ ;  /* 0x0000000104047899 */ /* 0x000fe200080006ff */
[----:B------:R-:W1:Y:S03]  /*0710*/  FENCE.VIEW.ASYNC.S ;  /* 0x00000000000073c6 */ /* 0x000e660000000000 */
[----:B-1----:R2:W3:Y:S01]  /*0720*/  SYNCS.EXCH.64 URZ, [UR6+0x50], UR8 ;  /* 0x0000500806ff75b2 */ /* 0x0024e20008000100 */
[----:B------:R2:W4:Y:S07]  /*0730*/  SYNCS.EXCH.64 URZ, [UR6+0x58], UR8 ;  /* 0x0000580806ff75b2 */ /* 0x00052e0008000100 */
[----:B------:R2:W1:Y:S01]  /*0740*/  SYNCS.EXCH.64 URZ, [UR6+0x60], UR4 ;  /* 0x0000600406ff75b2 */ /* 0x0004620008000100 */
[----:B------:R2:W1:Y:S02]  /*0750*/  SYNCS.EXCH.64 URZ, [UR6+0x68], UR4 ;  /* 0x0000680406ff75b2 */ /* 0x0004640008000100 */
[----:B--2---:R-:W-:Y:S01]  /*0760*/  NOP ;  /* 0x0000000000007918 */ /* 0x004fe20000000000 */
.L_x_10:
[----:B------:R-:W-:Y:S01]  /*0770*/  NOP ;  /* 0x0000000000007918 */ /* 0x000fe20000000000 */
[----:B-1-34-:R-:W-:Y:S06]  /*0780*/  BAR.SYNC.DEFER_BLOCKING 0x0 ;  /* 0x0000000000007b1d */ /* 0x01afec0000010000 */
[----:B------:R-:W-:Y:S05]  /*0790*/  BRA.U !UP3, `(.L_x_11) ;  /* 0x000000010b087547 */ /* 0x000fea000b800000 */
[----:B------:R-:W-:Y:S01]  /*07a0*/  UCGABAR_ARV ;  /* 0x00000000000079c7 */ /* 0x000fe20008000000 */
[----:B------:R-:W-:Y:S05]  /*07b0*/  BRA `(.L_x_12) ;  /* 0x0000000000047947 */ /* 0x000fea0003800000 */
.L_x_11:
[----:B------:R-:W-:Y:S01]  /*07c0*/  NOP ;  /* 0x0000000000007918 */ /* 0x000fe20000000000 */
.L_x_12:
[----:B------:R-:W-:Y:S05]  /*07d0*/  BRA.U !UP3, `(.L_x_13) ;  /* 0x000000010b0c7547 */ /* 0x000fea000b800000 */
[----:B------:R-:W-:Y:S01]  /*07e0*/  UCGABAR_WAIT ;  /* 0x0000000000007dc7 */ /* 0x000fe20008000000 */
[----:B------:R-:W-:Y:S01]  /*07f0*/  CCTL.IVALL ;  /* 0x00000000ff00798f */ /* 0x000fe20002000000 */
[----:B------:R-:W-:Y:S05]  /*0800*/  BRA `(.L_x_14) ;  /* 0x0000000000047947 */ /* 0x000fea0003800000 */
.L_x_13:
[----:B------:R-:W-:Y:S06]  /*0810*/  BAR.SYNC.DEFER_BLOCKING 0x0 ;  /* 0x0000000000007b1d */ /* 0x000fec0000010000 */
.L_x_14:
[----:B------:R-:W-:Y:S01]  /*0820*/  ISETP.NE.AND P0, PT, R121, 0x6, PT ;  /* 0x000000067900780c */ /* 0x000fe20003f05270 */
[----:B------:R-:W1:-:S12]  /*0830*/  LDCU.64 UR22, c[0x0][0x358] ;  /* 0x00006b00ff1677ac */ /* 0x000e580008000a00 */
[----:B------:R-:W-:Y:S05]  /*0840*/  @P0 BRA `(.L_x_15) ;  /* 0x0000000800a80947 */ /* 0x000fea0003800000 */
[----:B------:R-:W-:Y:S01]  /*0850*/  LOP3.LUT R0, R104, 0x1f, RZ, 0xc0, !PT ;  /* 0x0000001f68007812 */ /* 0x000fe200078ec0ff */
[----:B------:R-:W-:Y:S01]  /*0860*/  IMAD.MOV.U32 R18, RZ, RZ, 0x7fffffff ;  /* 0x7fffffffff127424 */ /* 0x000fe200078e00ff */
[----:B------:R-:W2:Y:S01]  /*0870*/  S2UR UR9, SR_CTAID.Z ;  /* 0x00000000000979c3 */ /* 0x000ea20000002700 */
[----:B------:R-:W2:Y:S01]  /*0880*/  LDCU.64 UR6, c[0x0][0x760] ;  /* 0x0000ec00ff0677ac */ /* 0x000ea20008000a00 */
[C---:B------:R-:W-:Y:S01]  /*0890*/  ISETP.GT.U32.AND P0, PT, R0.reuse, 0x7, PT ;  /* 0x000000070000780c */ /* 0x040fe20003f04070 */
[----:B------:R-:W3:Y:S01]  /*08a0*/  LDCU.U8 UR8, c[0x0][0x768] ;  /* 0x0000ed00ff0877ac */ /* 0x000ee20008000000 */
[----:B------:R-:W4:Y:S01]  /*08b0*/  LDCU.U8 UR10, c[0x0][0x769] ;  /* 0x0000ed20ff0a77ac */ /* 0x000f220008000000 */
[----:B------:R-:W5:Y:S10]  /*08c0*/  LDCU UR24, c[0x0][0x770] ;  /* 0x0000ee00ff1877ac */ /* 0x000f740008000800 */
[----:B------:R-:W1:Y:S02]  /*08d0*/  @!P0 LDC.64 R2, c[0x0][0x748] ;  /* 0x0001d200ff028b82 */ /* 0x000e640000000a00 */
[----:B-1----:R-:W-:-:S05]  /*08e0*/  @!P0 IMAD.WIDE.U32 R2, R0, 0x4, R2 ;  /* 0x0000000400028825 */ /* 0x002fca00078e0002 */
[----:B------:R-:W5:Y:S01]  /*08f0*/  @!P0 LDG.E R18, desc[UR22][R2.64] ;  /* 0x0000001602128981 */ /* 0x000f62000c1e1900 */
[----:B--2---:R-:W-:Y:S01]  /*0900*/  UIMAD.WIDE.U32 UR4, UR9, UR7, URZ ;  /* 0x00000007090472a5 */ /* 0x004fe2000f8e00ff */
[----:B------:R-:W1:Y:S01]  /*0910*/  S2UR UR16, SR_CTAID.X ;  /* 0x00000000001079c3 */ /* 0x000e620000002500 */
[----:B------:R-:W-:Y:S01]  /*0920*/  UISETP.GT.U32.AND UP0, UPT, UR9, 0xff, UPT ;  /* 0x000000ff0900788c */ /* 0x000fe2000bf04070 */
[----:B------:R-:W-:Y:S02]  /*0930*/  HFMA2 R0, -RZ, RZ, 0, 5.9604644775390625e-08 ;  /* 0x00000001ff007431 */ /* 0x000fe400000001ff */
[----:B------:R-:W-:Y:S02]  /*0940*/  IMAD.MOV.U32 R10, RZ, RZ, RZ ;  /* 0x000000ffff0a7224 */ /* 0x000fe400078e00ff */
[----:B------:R-:W-:Y:S02]  /*0950*/  UMOV UR11, UR5 ;  /* 0x00000005000b7c82 */ /* 0x000fe40008000000 */
[----:B------:R-:W-:-:S02]  /*0960*/  UIADD3 UR7, UPT, UPT, -UR11, UR9, URZ ;  /* 0x000000090b077290 */ /* 0x000fc4000fffe1ff */
[----:B------:R-:W2:Y:S02]  /*0970*/  LDCU.64 UR4, c[0x0][0x778] ;  /* 0x0000ef00ff0477ac */ /* 0x000ea40008000a00 */
[----:B---3--:R-:W-:-:S04]  /*0980*/  USHF.R.U32.HI UR7, URZ, UR8, UR7 ;  /* 0x00000008ff077299 */ /* 0x008fc80008011607 */
[----:B------:R-:W-:-:S04]  /*0990*/  UIADD3 UR11, UPT, UPT, UR11, UR7, URZ ;  /* 0x000000070b0b7290 */ /* 0x000fc8000fffe0ff */
[----:B----4-:R-:W-:Y:S02]  /*09a0*/  USHF.R.U32.HI UR11, URZ, UR10, UR11 ;  /* 0x0000000aff0b7299 */ /* 0x010fe4000801160b */
[----:B-1----:R-:W-:Y:S02]  /*09b0*/  ULOP3.LUT UR16, UR16, 0x1, URZ, 0xc0, !UPT ;  /* 0x0000000110107892 */ /* 0x002fe4000f8ec0ff */
[----:B------:R-:W-:Y:S01]  /*09c0*/  UIADD3 UR11, UPT, UPT, -UR11, URZ, URZ ;  /* 0x000000ff0b0b7290 */ /* 0x000fe2000fffe1ff */
[----:B------:R-:W1:Y:S03]  /*09d0*/  LDCU.U8 UR7, c[0x0][0x780] ;  /* 0x0000f000ff0777ac */ /* 0x000e660008000000 */
[----:B------:R-:W-:-:S04]  /*09e0*/  UIMAD UR6, UR11, UR6, UR9 ;  /* 0x000000060b0672a4 */ /* 0x000fc8000f8e0209 */
[----:B--2---:R-:W-:-:S03]  /*09f0*/  UIMAD.WIDE.U32 UR12, UR6, UR5, URZ ;  /* 0x00000005060c72a5 */ /* 0x004fc6000f8e00ff */
[----:B------:R-:W2:Y:S04]  /*0a00*/  LDCU.U8 UR11, c[0x0][0x781] ;  /* 0x0000f020ff0b77ac */ /* 0x000ea80008000000 */
[----:B------:R-:W-:Y:S02]  /*0a10*/  UMOV UR5, UR13 ;  /* 0x0000000d00057c82 */ /* 0x000fe40008000000 */
[----:B------:R-:W-:Y:S02]  /*0a20*/  UIADD3 UR18, UPT, UPT, UR6, -UR5, URZ ;  /* 0x8000000506127290 */ /* 0x000fe4000fffe0ff */
[----:B------:R-:W3:Y:S02]  /*0a30*/  LDCU.U8 UR13, c[0x0][0x774] ;  /* 0x0000ee80ff0d77ac */ /* 0x000ee40008000000 */
[----:B-1----:R-:W-:Y:S01]  /*0a40*/  USHF.R.U32.HI UR18, URZ, UR7, UR18 ;  /* 0x00000007ff127299 */ /* 0x002fe20008011612 */
[----:B------:R-:W1:Y:S03]  /*0a50*/  LDCU.U8 UR12, c[0x0][0x775] ;  /* 0x0000eea0ff0c77ac */ /* 0x000e660008000000 */
[----:B------:R-:W-:Y:S01]  /*0a60*/  UIADD3 UR18, UPT, UPT, UR5, UR18, URZ ;  /* 0x0000001205127290 */ /* 0x000fe2000fffe0ff */
[----:B------:R-:W4:Y:S03]  /*0a70*/  LDCU UR5, c[0x0][0x76c] ;  /* 0x0000ed80ff0577ac */ /* 0x000f260008000800 */
[----:B--2---:R-:W-:-:S04]  /*0a80*/  USHF.R.U32.HI UR18, URZ, UR11, UR18 ;  /* 0x0000000bff127299 */ /* 0x004fc80008011612 */
[----:B-----5:R-:W-:-:S07]  /*0a90*/  UIMAD.WIDE.U32 UR24, UR18, UR24, URZ ;  /* 0x00000018121872a5 */ /* 0x020fce000f8e00ff */
[----:B------:R-:W-:Y:S02]  /*0aa0*/  UMOV UR19, UR25 ;  /* 0x0000001900137c82 */ /* 0x000fe40008000000 */
[----:B------:R-:W-:-:S04]  /*0ab0*/  UIADD3 UR17, UPT, UPT, UR18, -UR19, URZ ;  /* 0x8000001312117290 */ /* 0x000fc8000fffe0ff */
[----:B---3--:R-:W-:-:S04]  /*0ac0*/  USHF.R.U32.HI UR17, URZ, UR13, UR17 ;  /* 0x0000000dff117299 */ /* 0x008fc80008011611 */
[----:B------:R-:W-:-:S04]  /*0ad0*/  UIADD3 UR17, UPT, UPT, UR19, UR17, URZ ;  /* 0x0000001113117290 */ /* 0x000fc8000fffe0ff */
[----:B-1----:R-:W-:-:S04]  /*0ae0*/  USHF.R.U32.HI UR17, URZ, UR12, UR17 ;  /* 0x0000000cff117299 */ /* 0x002fc80008011611 */
[----:B------:R-:W-:-:S04]  /*0af0*/  UIADD3 UR17, UPT, UPT, -UR17, URZ, URZ ;  /* 0x000000ff11117290 */ /* 0x000fc8000fffe1ff */
[----:B----4-:R-:W-:Y:S02]  /*0b00*/  UIMAD UR5, UR17, UR5, UR18 ;  /* 0x00000005110572a4 */ /* 0x010fe4000f8e0212 */
[----:B------:R-:W-:Y:S02]  /*0b10*/  UIADD3 UR18, UPT, UPT, -UR18, URZ, URZ ;  /* 0x000000ff12127290 */ /* 0x000fe4000fffe1ff */
[----:B------:R-:W-:Y:S02]  /*0b20*/  UIADD3 UR5, UPT, UPT, UR5, UR5, URZ ;  /* 0x0000000505057290 */ /* 0x000fe4000fffe0ff */
[----:B------:R-:W-:Y:S02]  /*0b30*/  UIMAD UR4, UR18, UR4, UR6 ;  /* 0x00000004120472a4 */ /* 0x000fe4000f8e0206 */
[----:B------:R-:W-:-:S04]  /*0b40*/  ULOP3.LUT UR5, UR5, UR16, URZ, 0xfc, !UPT ;  /* 0x0000001005057292 */ /* 0x000fc8000f8efcff */
[----:B------:R-:W-:Y:S02]  /*0b50*/  MOV R5, UR4 ;  /* 0x0000000400057c02 */ /* 0x000fe40008000f00 */
[----:B------:R-:W-:Y:S01]  /*0b60*/  IMAD.U32 R4, RZ, RZ, UR5 ;  /* 0x00000005ff047e24 */ /* 0x000fe2000f8e00ff */
[----:B------:R1:W2:Y:S01]  /*0b70*/  SHFL.IDX PT, R2, R18, 0x7, 0x1f ;  /* 0x00e01f0012027f89 */ /* 0x0002a200000e0000 */
[----:B------:R-:W-:Y:S05]  /*0b80*/  BRA.U UP0, `(.L_x_16) ;  /* 0x0000000500647547 */ /* 0x000fea000b800000 */
[----:B------:R-:W3:Y:S01]  /*0b90*/  LDC R0, c[0x0][0x374] ;  /* 0x0000dd00ff007b82 */ /* 0x000ee20000000800 */
[----:B--2---:R-:W-:Y:S01]  /*0ba0*/  SHF.R.S32.HI R17, RZ, 0x1f, R2 ;  /* 0x0000001fff117819 */ /* 0x004fe20000011402 */
[----:B------:R-:W-:Y:S02]  /*0bb0*/  IMAD.U32 R19, RZ, RZ, UR9 ;  /* 0x00000009ff137e24 */ /* 0x000fe4000f8e00ff */
[----:B------:R-:W-:Y:S01]  /*0bc0*/  IMAD.MOV.U32 R6, RZ, RZ, -0x1 ;  /* 0xffffffffff067424 */ /* 0x000fe200078e00ff */
[----:B------:R-:W-:Y:S01]  /*0bd0*/  LEA.HI R17, R17, R2, RZ, 0x7 ;  /* 0x0000000211117211 */ /* 0x000fe200078f38ff */
[----:B------:R-:W-:Y:S02]  /*0be0*/  IMAD.MOV.U32 R10, RZ, RZ, RZ ;  /* 0x000000ffff0a7224 */ /* 0x000fe400078e00ff */
[----:B------:R-:W3:Y:S01]  /*0bf0*/  LDC R7, c[0x0][0x370] ;  /* 0x0000dc00ff077b82 */ /* 0x000ee20000000800 */
[----:B------:R-:W-:Y:S01]  /*0c00*/  LOP3.LUT R3, R17, 0xffffff80, RZ, 0xc0, !PT ;  /* 0xffffff8011037812 */ /* 0x000fe200078ec0ff */
[----:B------:R-:W-:-:S03]  /*0c10*/  IMAD.MOV.U32 R15, RZ, RZ, RZ ;  /* 0x000000ffff0f7224 */ /* 0x000fc600078e00ff */
[----:B------:R-:W-:-:S03]  /*0c20*/  ISETP.NE.AND P0, PT, R2, R3, PT ;  /* 0x000000030200720c */ /* 0x000fc60003f05270 */
[----:B------:R-:W2:Y:S01]  /*0c30*/  LDC R16, c[0x0][0x378] ;  /* 0x0000de00ff107b82 */ /* 0x000ea20000000800 */
[----:B------:R-:W-:-:S07]  /*0c40*/  ISETP.LT.AND P0, PT, R2, RZ, P0 ;  /* 0x000000ff0200720c */ /* 0x000fce0000701270 */
[----:B------:R-:W4:Y:S08]  /*0c50*/  LDC R12, c[0x0][0x770] ;  /* 0x0001dc00ff0c7b82 */ /* 0x000f300000000800 */
[----:B------:R-:W1:Y:S01]  /*0c60*/  LDC R11, c[0x0][0x76c] ;  /* 0x0001db00ff0b7b82 */ /* 0x000e620000000800 */
[----:B---3--:R-:W-:Y:S01]  /*0c70*/  IMAD R7, R0, R7, RZ ;  /* 0x0000000700077224 */ /* 0x008fe200078e02ff */
[----:B------:R-:W-:-:S02]  /*0c80*/  SHF.R.S32.HI R0, RZ, 0x7, R17 ;  /* 0x00000007ff007819 */ /* 0x000fc40000011411 */
[----:B------:R-:W-:-:S03]  /*0c90*/  LEA.HI.SX32 R17, R17, 0xffffffff, 0x19 ;  /* 0xffffffff11117811 */ /* 0x000fc600078fcaff */
[----:B------:R-:W-:Y:S01]  /*0ca0*/  @!P0 IMAD.MOV R17, RZ, RZ, R0 ;  /* 0x000000ffff118224 */ /* 0x000fe200078e0200 */
[----:B------:R-:W3:Y:S01]  /*0cb0*/  LDC.64 R8, c[0x0][0x760] ;  /* 0x0001d800ff087b82 */ /* 0x000ee20000000a00 */
[----:B--2---:R-:W-:Y:S02]  /*0cc0*/  IMAD R16, R7, R16, RZ ;  /* 0x0000001007107224 */ /* 0x004fe400078e02ff */
[----:B------:R-:W-:-:S03]  /*0cd0*/  IMAD.MOV.U32 R0, RZ, RZ, 0x1 ;  /* 0x00000001ff007424 */ /* 0x000fc600078e00ff */
[----:B------:R-:W-:Y:S02]  /*0ce0*/  LEA.HI R16, R16, R16, RZ, 0x1 ;  /* 0x0000001010107211 */ /* 0x000fe400078f08ff */
[----:B------:R-:W2:Y:S02]  /*0cf0*/  LDC.64 R2, c[0x0][0x778] ;  /* 0x0001de00ff027b82 */ /* 0x000ea40000000a00 */
[----:B----4-:R-:W-:-:S07]  /*0d00*/  SHF.R.S32.HI R16, RZ, 0x1, R16 ;  /* 0x00000001ff107819 */ /* 0x010fce0000011410 */
.L_x_21:
[----:B------:R-:W-:-:S13]  /*0d10*/  ISETP.GE.AND P0, PT, R4, R17, PT ;  /* 0x000000110400720c */ /* 0x000fda0003f06270 */
[----:B------:R-:W-:Y:S05]  /*0d20*/  @P0 BRA `(.L_x_17) ;  /* 0x0000000000940947 */ /* 0x000fea0003800000 */
[----:B------:R-:W-:-:S04]  /*0d30*/  SHF.L.U32 R7, R4, 0x7, RZ ;  /* 0x0000000704077819 */ /* 0x000fc800000006ff */
[----:B------:R-:W-:-:S13]  /*0d40*/  ISETP.GE.AND P0, PT, R7, R15, PT ;  /* 0x0000000f0700720c */ /* 0x000fda0003f06270 */
[----:B------:R-:W-:Y:S05]  /*0d50*/  @!P0 BRA `(.L_x_18) ;  /* 0x0000000000388947 */ /* 0x000fea0003800000 */
[----:B------:R-:W-:Y:S01]  /*0d60*/  VIADD R13, R6, 0x1 ;  /* 0x00000001060d7836 */ /* 0x000fe20000000000 */
[----:B------:R-:W-:-:S04]  /*0d70*/  MOV R6, 0xffffffff ;  /* 0xffffffff00067802 */ /* 0x000fc80000000f00 */
[----:B------:R-:W-:-:S13]  /*0d80*/  ISETP.GT.U32.AND P0, PT, R13, 0x1f, PT ;  /* 0x0000001f0d00780c */ /* 0x000fda0003f04070 */
[----:B------:R-:W-:Y:S05]  /*0d90*/  @P0 BRA `(.L_x_19) ;  /* 0x0000000000240947 */ /* 0x000fea0003800000 */
[----:B------:R-:W-:Y:S01]  /*0da0*/  ISETP.GT.AND P0, PT, R18, R7, PT ;  /* 0x000000071200720c */ /* 0x000fe20003f04270 */
[----:B------:R-:W-:-:S05]  /*0db0*/  IMAD.MOV.U32 R6, RZ, RZ, -0x1 ;  /* 0xffffffffff067424 */ /* 0x000fca00078e00ff */
[----:B------:R-:W-:-:S07]  /*0dc0*/  SHF.L.U32 R6, R6, R13, RZ ;  /* 0x0000000d06067219 */ /* 0x000fce00000006ff */
[----:B------:R-:W-:-:S04]  /*0dd0*/  VOTE.ANY R7, PT, P0 ;  /* 0x0000000000077806 */ /* 0x000fc800000e0100 */
[----:B------:R-:W-:-:S05]  /*0de0*/  LOP3.LUT P0, R7, R7, RZ, R6, 0xa0, !PT ;  /* 0x000000ff07077212 */ /* 0x000fca000780a006 */
[----:B------:R-:W-:-:S05]  /*0df0*/  VIADD R6, R7, 0xffffffff ;  /* 0xffffffff07067836 */ /* 0x000fca0000000000 */
[----:B------:R-:W-:-:S04]  /*0e00*/  LOP3.LUT R7, R7, R6, RZ, 0xc, !PT ;  /* 0x0000000607077212 */ /* 0x000fc800078e0cff */
[----:B------:R-:W4:Y:S02]  /*0e10*/  POPC R6, R7 ;  /* 0x0000000700067309 */ /* 0x000f240000000000 */
[----:B----4-:R-:W-:-:S07]  /*0e20*/  SEL R6, R6, 0xffffffff, P0 ;  /* 0xffffffff06067807 */ /* 0x010fce0000000000 */
.L_x_19:
[----:B------:R4:W3:Y:S02]  /*0e30*/  SHFL.IDX PT, R15, R18, R6, 0x1f ;  /* 0x00001f06120f7589 */ /* 0x0008e400000e0000 */
.L_x_18:
[----:B------:R-:W5:Y:S01]  /*0e40*/  S2R R13, SR_CgaCtaId ;  /* 0x00000000000d7919 */ /* 0x000f620000008800 */
[----:B------:R-:W-:Y:S01]  /*0e50*/  MOV R14, 0x400 ;  /* 0x00000400000e7802 */ /* 0x000fe20000000f00 */
[----:B------:R-:W-:-:S03]  /*0e60*/  IMAD.U32 R21, R0, -0x80000000, RZ ;  /* 0x8000000000157824 */ /* 0x000fc600078e00ff */
[----:B-----5:R-:W-:-:S05]  /*0e70*/  LEA R13, R13, R14, 0x18 ;  /* 0x0000000e0d0d7211 */ /* 0x020fca00078ec0ff */
[----:B------:R-:W-:-:S04]  /*0e80*/  IMAD R14, R10, 0x8, R13 ;  /* 0x000000080a0e7824 */ /* 0x000fc800078e020d */
[----:B------:R-:W5:Y:S02]  /*0e90*/  SYNCS.PHASECHK.TRANS64.TRYWAIT P0, [R14+URZ+0x60], R21 ;  /* 0x000060150e0075a7 */ /* 0x000f6400080011ff */
[----:B-----5:R-:W-:Y:S05]  /*0ea0*/  @!P0 BRA `(.L_x_20) ;  /* 0x0000003800688947 */ /* 0x020fea0003800000 */
.L_x_70:
[----:B------:R-:W-:Y:S01]  /*0eb0*/  ELECT P0, URZ, PT ;  /* 0x0000000000ff782f */ /* 0x000fe20003800000 */
[----:B------:R-:W-:-:S12]  /*0ec0*/  IMAD.MOV.U32 R7, RZ, RZ, 0x1 ;  /* 0x00000001ff077424 */ /* 0x000fd800078e00ff */
[C---:B------:R-:W-:Y:S02]  /*0ed0*/  @P0 IMAD R13, R10.reuse, 0x10, R13 ;  /* 0x000000100a0d0824 */ /* 0x040fe400078e020d */
[----:B------:R-:W-:-:S03]  /*0ee0*/  VIADD R10, R10, 0x1 ;  /* 0x000000010a0a7836 */ /* 0x000fc60000000000 */
[----:B------:R4:W-:Y:S02]  /*0ef0*/  @P0 STS.128 [R13+0x36c10], R4 ;  /* 0x036c10040d000388 */ /* 0x0009e40000000c00 */
[----:B------:R-:W-:Y:S01]  /*0f00*/  ISETP.NE.AND P0, PT, R10, 0x2, PT ;  /* 0x000000020a00780c */ /* 0x000fe20003f05270 */
[----:B------:R5:W-:Y:S06]  /*0f10*/  MEMBAR.ALL.CTA ;  /* 0x0000000000007992 */ /* 0x000bec0000008000 */
[----:B-----5:R-:W5:Y:S01]  /*0f20*/  FENCE.VIEW.ASYNC.S ;  /* 0x00000000000073c6 */ /* 0x020f620000000000 */
[----:B----4-:R-:W-:-:S02]  /*0f30*/  SEL R21, RZ, 0x1, P0 ;  /* 0x00000001ff157807 */ /* 0x010fc40000000000 */
[----:B------:R-:W-:Y:S02]  /*0f40*/  SEL R10, R10, RZ, P0 ;  /* 0x000000ff0a0a7207 */ /* 0x000fe40000000000 */
[----:B------:R-:W-:Y:S01]  /*0f50*/  LOP3.LUT R0, R0, R21, RZ, 0x3c, !PT ;  /* 0x0000001500007212 */ /* 0x000fe200078e3cff */
[----:B-----5:R-:W-:Y:S06]  /*0f60*/  BAR.SYNC.DEFER_BLOCKING 0x4, 0x20 ;  /* 0x0100800000007b1d */ /* 0x020fec0000010000 */
[----:B------:R4:W-:Y:S02]  /*0f70*/  SYNCS.ARRIVE.TRANS64.ART0 RZ, [R14+URZ+0x50], R7 ;  /* 0x000050070eff79a7 */ /* 0x0009e400085000ff */
.L_x_17:
[----:B------:R-:W-:-:S04]  /*0f80*/  IMAD.IADD R19, R16, 0x1, R19 ;  /* 0x0000000110137824 */ /* 0x000fc800078e0213 */
[C---:B---3--:R-:W-:Y:S01]  /*0f90*/  IMAD.HI.U32 R5, R19.reuse, R9, RZ ;  /* 0x0000000913057227 */ /* 0x048fe200078e00ff */
[----:B------:R-:W-:-:S04]  /*0fa0*/  ISETP.GE.AND P0, PT, R19, 0x100, PT ;  /* 0x000001001300780c */ /* 0x000fc80003f06270 */
[----:B------:R-:W-:-:S04]  /*0fb0*/  IADD3 R4, PT, PT, R19, -R5, RZ ;  /* 0x8000000513047210 */ /* 0x000fc80007ffe0ff */
[----:B------:R-:W-:-:S05]  /*0fc0*/  SHF.R.U32.HI R4, RZ, UR8, R4 ;  /* 0x00000008ff047c19 */ /* 0x000fca0008011604 */
[----:B------:R-:W-:-:S05]  /*0fd0*/  IMAD.IADD R4, R5, 0x1, R4 ;  /* 0x0000000105047824 */ /* 0x000fca00078e0204 */
[----:B----4-:R-:W-:-:S04]  /*0fe0*/  SHF.R.U32.HI R14, RZ, UR10, R4 ;  /* 0x0000000aff0e7c19 */ /* 0x010fc80008011604 */
[----:B------:R-:W-:-:S05]  /*0ff0*/  IADD3 R14, PT, PT, -R14, RZ, RZ ;  /* 0x000000ff0e0e7210 */ /* 0x000fca0007ffe1ff */
[----:B------:R-:W-:-:S04]  /*1000*/  IMAD R14, R8, R14, R19 ;  /* 0x0000000e080e7224 */ /* 0x000fc800078e0213 */
[----:B--2---:R-:W-:-:S04]  /*1010*/  IMAD.HI.U32 R5, R14, R3, RZ ;  /* 0x000000030e057227 */ /* 0x004fc800078e00ff */
[----:B------:R-:W-:-:S05]  /*1020*/  IMAD.IADD R4, R14, 0x1, -R5 ;  /* 0x000000010e047824 */ /* 0x000fca00078e0a05 */
[----:B------:R-:W-:-:S04]  /*1030*/  SHF.R.U32.HI R4, RZ, UR7, R4 ;  /* 0x00000007ff047c19 */ /* 0x000fc80008011604 */
[----:B------:R-:W-:-:S04]  /*1040*/  IADD3 R5, PT, PT, R5, R4, RZ ;  /* 0x0000000405057210 */ /* 0x000fc80007ffe0ff */
[----:B------:R-:W-:-:S05]  /*1050*/  SHF.R.U32.HI R5, RZ, UR11, R5 ;  /* 0x0000000bff057c19 */ /* 0x000fca0008011605 */
[----:B------:R-:W-:-:S04]  /*1060*/  IMAD.HI.U32 R7, R5, R12, RZ ;  /* 0x0000000c05077227 */ /* 0x000fc800078e00ff */
[----:B------:R-:W-:-:S05]  /*1070*/  IMAD.IADD R4, R5, 0x1, -R7 ;  /* 0x0000000105047824 */ /* 0x000fca00078e0a07 */
[----:B------:R-:W-:-:S04]  /*1080*/  SHF.R.U32.HI R4, RZ, UR13, R4 ;  /* 0x0000000dff047c19 */ /* 0x000fc80008011604 */
[----:B------:R-:W-:-:S04]  /*1090*/  IADD3 R4, PT, PT, R7, R4, RZ ;  /* 0x0000000407047210 */ /* 0x000fc80007ffe0ff */
[----:B------:R-:W-:-:S05]  /*10a0*/  SHF.R.U32.HI R4, RZ, UR12, R4 ;  /* 0x0000000cff047c19 */ /* 0x000fca0008011604 */
[----:B------:R-:W-:-:S04]  /*10b0*/  IMAD.MOV R4, RZ, RZ, -R4 ;  /* 0x000000ffff047224 */ /* 0x000fc800078e0a04 */
[----:B-1----:R-:W-:Y:S01]  /*10c0*/  IMAD R4, R11, R4, R5 ;  /* 0x000000040b047224 */ /* 0x002fe200078e0205 */
[----:B------:R-:W-:-:S03]  /*10d0*/  IADD3 R5, PT, PT, -R5, RZ, RZ ;  /* 0x000000ff05057210 */ /* 0x000fc60007ffe1ff */
[----:B------:R-:W-:Y:S02]  /*10e0*/  IMAD.IADD R4, R4, 0x1, R4 ;  /* 0x0000000104047824 */ /* 0x000fe400078e0204 */
[----:B------:R-:W-:-:S03]  /*10f0*/  IMAD R5, R2, R5, R14 ;  /* 0x0000000502057224 */ /* 0x000fc600078e020e */
[----:B------:R-:W-:Y:S01]  /*1100*/  LOP3.LUT R4, R4, UR16, RZ, 0xfc, !PT ;  /* 0x0000001004047c12 */ /* 0x000fe2000f8efcff */
[----:B------:R-:W-:Y:S06]  /*1110*/  @!P0 BRA `(.L_x_21) ;  /* 0xfffffff800fc8947 */ /* 0x000fec000383ffff */
.L_x_16:
[----:B------:R-:W3:Y:S01]  /*1120*/  S2UR UR32, SR_CgaCtaId ;  /* 0x00000000002079c3 */ /* 0x000ee20000008800 */
[----:B------:R-:W-:Y:S01]  /*1130*/  UMOV UR4, 0x400 ;  /* 0x0000040000047882 */ /* 0x000fe20000000000 */
[----:B------:R-:W-:Y:S01]  /*1140*/  IMAD.U32 R6, R0, -0x80000000, RZ ;  /* 0x8000000000067824 */ /* 0x000fe200078e00ff */
[C---:B------:R-:W-:Y:S01]  /*1150*/  ISETP.NE.AND P0, PT, R10.reuse, 0x1, PT ;  /* 0x000000010a00780c */ /* 0x040fe20003f05270 */
[----:B------:R-:W-:-:S05]  /*1160*/  VIADD R3, R10, 0x2 ;  /* 0x000000020a037836 */ /* 0x000fca0000000000 */
[----:B------:R-:W-:Y:S01]  /*1170*/  SEL R3, R3, 0x1, P0 ;  /* 0x0000000103037807 */ /* 0x000fe20000000000 */
[----:B---3--:R-:W-:-:S06]  /*1180*/  ULEA UR4, UR32, UR4, 0x18 ;  /* 0x0000000420047291 */ /* 0x008fcc000f8ec0ff */
[----:B--2---:R-:W-:-:S04]  /*1190*/  LEA R2, R10, UR4, 0x3 ;  /* 0x000000040a027c11 */ /* 0x004fc8000f8e18ff */
[----:B------:R-:W2:Y:S02]  /*11a0*/  SYNCS.PHASECHK.TRANS64.TRYWAIT P1, [R2+URZ+0x60], R6 ;  /* 0x00006006020075a7 */ /* 0x000ea400080211ff */
[----:B--2---:R-:W-:Y:S05]  /*11b0*/  @!P1 BRA `(.L_x_22) ;  /* 0x0000003400bc9947 */ /* 0x004fea0003800000 */
.L_x_72:
[----:B------:R-:W-:Y:S02]  /*11c0*/  ELECT P2, URZ, PT ;  /* 0x0000000000ff782f */ /* 0x000fe40003840000 */
[C---:B------:R-:W-:Y:S01]  /*11d0*/  ISETP.NE.AND P0, PT, R3.reuse, 0x2, PT ;  /* 0x000000020300780c */ /* 0x040fe20003f05270 */
[----:B--2---:R-:W-:Y:S02]  /*11e0*/  IMAD.MOV.U32 R7, RZ, RZ, RZ ;  /* 0x000000ffff077224 */ /* 0x004fe400078e00ff */
[----:B------:R-:W-:Y:S01]  /*11f0*/  IMAD.MOV.U32 R11, RZ, RZ, 0x1 ;  /* 0x00000001ff0b7424 */ /* 0x000fe200078e00ff */
[----:B------:R-:W-:Y:S02]  /*1200*/  ISETP.EQ.XOR P1, PT, R10, 0x1, !P0 ;  /* 0x000000010a00780c */ /* 0x000fe40004722a70 */
[----:B------:R-:W-:Y:S02]  /*1210*/  SEL R3, R3, RZ, P0 ;  /* 0x000000ff03037207 */ /* 0x000fe40000000000 */
[----:B------:R-:W-:-:S02]  /*1220*/  SEL R9, RZ, 0x1, !P1 ;  /* 0x00000001ff097807 */ /* 0x000fc40004800000 */
[----:B------:R-:W-:Y:S02]  /*1230*/  LEA R3, R3, UR4, 0x3 ;  /* 0x0000000403037c11 */ /* 0x000fe4000f8e18ff */
[----:B------:R-:W-:Y:S01]  /*1240*/  @P2 LEA R10, R10, UR4, 0x4 ;  /* 0x000000040a0a2c11 */ /* 0x000fe2000f8e20ff */
[----:B------:R-:W-:Y:S01]  /*1250*/  @P2 IMAD.MOV.U32 R6, RZ, RZ, -0x1 ;  /* 0xffffffffff062424 */ /* 0x000fe200078e00ff */
[----:B------:R-:W-:-:S04]  /*1260*/  LOP3.LUT R9, R0, R9, RZ, 0x3c, !PT ;  /* 0x0000000900097212 */ /* 0x000fc800078e3cff */
[----:B------:R2:W-:Y:S01]  /*1270*/  @P2 STS.128 [R10+0x36c10], R4 ;  /* 0x036c10040a002388 */ /* 0x0005e20000000c00 */
[----:B------:R-:W-:Y:S01]  /*1280*/  IMAD.U32 R8, R9, -0x80000000, RZ ;  /* 0x8000000009087824 */ /* 0x000fe200078e00ff */
[----:B------:R3:W-:Y:S06]  /*1290*/  MEMBAR.ALL.CTA ;  /* 0x0000000000007992 */ /* 0x0007ec0000008000 */
[----:B---3--:R-:W3:Y:S02]  /*12a0*/  FENCE.VIEW.ASYNC.S ;  /* 0x00000000000073c6 */ /* 0x008ee40000000000 */
[----:B---3--:R-:W-:Y:S06]  /*12b0*/  BAR.SYNC.DEFER_BLOCKING 0x4, 0x20 ;  /* 0x0100800000007b1d */ /* 0x008fec0000010000 */
[----:B------:R2:W-:Y:S01]  /*12c0*/  SYNCS.ARRIVE.TRANS64.ART0 RZ, [R2+URZ+0x50], R11 ;  /* 0x0000500b02ff79a7 */ /* 0x0005e200085000ff */
[----:B------:R-:W3:Y:S02]  /*12d0*/  SYNCS.PHASECHK.TRANS64.TRYWAIT P0, [R3+URZ+0x60], R8 ;  /* 0x00006008030075a7 */ /* 0x000ee400080011ff */
[----:B--23--:R-:W-:Y:S05]  /*12e0*/  @!P0 BRA `(.L_x_23) ;  /* 0x0000003400888947 */ /* 0x00cfea0003800000 */
.L_x_15:
[----:B------:R-:W-:-:S13]  /*12f0*/  ISETP.NE.AND P0, PT, R121, 0x5, PT ;  /* 0x000000057900780c */ /* 0x000fda0003f05270 */
[----:B------:R-:W-:Y:S05]  /*1300*/  @P0 BRA `(.L_x_24) ;  /* 0x0000000400f40947 */ /* 0x000fea0003800000 */
[----:B------:R-:W-:Y:S02]  /*1310*/  UMOV UR4, 0x400 ;  /* 0x0000040000047882 */ /* 0x000fe40000000000 */
[----:B------:R-:W-:-:S09]  /*1320*/  ULEA UR32, UR32, UR4, 0x18 ;  /* 0x0000000420207291 */ /* 0x000fd2000f8ec0ff */
[----:B------:R-:W3:Y:S02]  /*1330*/  SYNCS.PHASECHK.TRANS64.TRYWAIT P0, [UR32+0x50], RZ ;  /* 0x000050ffff0075a7 */ /* 0x000ee40008001120 */
[----:B---3--:R-:W-:Y:S05]  /*1340*/  @!P0 BRA `(.L_x_25) ;  /* 0x0000003400888947 */ /* 0x008fea0003800000 */
.L_x_75:
[----:B------:R-:W4:Y:S01]  /*1350*/  LDS.128 R4, [UR32+0x36c10] ;  /* 0x036c1020ff047984 */ /* 0x000f220008000c00 */
[----:B---3--:R-:W-:Y:S01]  /*1360*/  HFMA2 R0, -RZ, RZ, 0, 5.9604644775390625e-08 ;  /* 0x00000001ff007431 */ /* 0x008fe200000001ff */
[----:B------:R-:W-:Y:S01]  /*1370*/  UMOV UR34, 0x1 ;  /* 0x0000000100227882 */ /* 0x000fe20000000000 */
[----:B------:R-:W-:Y:S01]  /*1380*/  UMOV UR33, URZ ;  /* 0x000000ff00217c82 */ /* 0x000fe20008000000 */
[----:B------:R3:W-:Y:S06]  /*1390*/  MEMBAR.ALL.CTA ;  /* 0x0000000000007992 */ /* 0x0007ec0000008000 */
[----:B---3--:R-:W3:Y:S02]  /*13a0*/  FENCE.VIEW.ASYNC.S ;  /* 0x00000000000073c6 */ /* 0x008ee40000000000 */
[----:B---3--:R3:W-:Y:S01]  /*13b0*/  SYNCS.ARRIVE.TRANS64.ART0 RZ, [UR32+0x60], R0 ;  /* 0x00006000ffff79a7 */ /* 0x0087e20008500020 */
[----:B----4-:R-:W-:-:S13]  /*13c0*/  ISETP.NE.AND P0, PT, R7, 0x1, PT ;  /* 0x000000010700780c */ /* 0x010fda0003f05270 */
[----:B---3--:R-:W-:Y:S05]  /*13d0*/  @P0 BRA `(.L_x_26) ;  /* 0x0000000400700947 */ /* 0x008fea0003800000 */
[----:B------:R-:W3:Y:S01]  /*13e0*/  LDCU.64 UR4, c[0x0][0x348] ;  /* 0x00006900ff0477ac */ /* 0x000ee20008000a00 */
[----:B------:R-:W-:Y:S01]  /*13f0*/  R2UR UR11, R5 ;  /* 0x00000000050b72ca */ /* 0x000fe200000e0000 */
[----:B------:R-:W-:Y:S01]  /*1400*/  IMAD.MOV.U32 R8, RZ, RZ, 0x1 ;  /* 0x00000001ff087424 */ /* 0x000fe200078e00ff */
[----:B------:R-:W-:Y:S01]  /*1410*/  R2UR UR19, R4 ;  /* 0x00000000041372ca */ /* 0x000fe200000e0000 */
[----:B------:R-:W-:Y:S01]  /*1420*/  IMAD.MOV.U32 R2, RZ, RZ, RZ ;  /* 0x000000ffff027224 */ /* 0x000fe200078e00ff */
[----:B------:R-:W-:Y:S01]  /*1430*/  R2UR UR28, R6 ;  /* 0x00000000061c72ca */ /* 0x000fe200000e0000 */
[----:B------:R-:W-:Y:S01]  /*1440*/  UMOV UR34, 0x1 ;  /* 0x0000000100227882 */ /* 0x000fe20000000000 */
[----:B------:R-:W-:Y:S01]  /*1450*/  UMOV UR33, URZ ;  /* 0x000000ff00217c82 */ /* 0x000fe20008000000 */
[----:B------:R-:W-:Y:S01]  /*1460*/  UMOV UR18, URZ ;  /* 0x000000ff00127c82 */ /* 0x000fe20008000000 */
[----:B------:R-:W-:Y:S01]  /*1470*/  UMOV UR10, URZ ;  /* 0x000000ff000a7c82 */ /* 0x000fe20008000000 */
[----:B---3--:R-:W-:-:S02]  /*1480*/  UIADD3 UR42, UP3, UPT, UR4, 0x40, URZ ;  /* 0x00000040042a7890 */ /* 0x008fc4000ff7e0ff */
[----:B------:R-:W-:Y:S02]  /*1490*/  UIADD3 UR40, UP2, UPT, UR4, 0xc0, URZ ;  /* 0x000000c004287890 */ /* 0x000fe4000ff5e0ff */
[----:B------:R-:W-:Y:S02]  /*14a0*/  UIADD3 UR38, UP1, UPT, UR4, 0x140, URZ ;  /* 0x0000014004267890 */ /* 0x000fe4000ff3e0ff */
[----:B------:R-:W-:Y:S02]  /*14b0*/  UIADD3 UR36, UP0, UPT, UR4, 0x1c0, URZ ;  /* 0x000001c004247890 */ /* 0x000fe4000ff1e0ff */
[----:B------:R-:W-:Y:S02]  /*14c0*/  UIADD3.X UR43, UPT, UPT, URZ, UR5, URZ, UP3, !UPT ;  /* 0x00000005ff2b7290 */ /* 0x000fe40009ffe4ff */
[----:B------:R-:W-:Y:S02]  /*14d0*/  UIADD3.X UR41, UPT, UPT, URZ, UR5, URZ, UP2, !UPT ;  /* 0x00000005ff297290 */ /* 0x000fe400097fe4ff */
[----:B------:R-:W-:-:S02]  /*14e0*/  UIADD3.X UR39, UPT, UPT, URZ, UR5, URZ, UP1, !UPT ;  /* 0x00000005ff277290 */ /* 0x000fc40008ffe4ff */
[----:B------:R-:W-:-:S12]  /*14f0*/  UIADD3.X UR37, UPT, UPT, URZ, UR5, URZ, UP0, !UPT ;  /* 0x00000005ff257290 */ /* 0x000fd800087fe4ff */
.L_x_31:
[----:B------:R-:W-:Y:S01]  /*1500*/  USHF.L.U32 UR4, UR34, 0x1f, URZ ;  /* 0x0000001f22047899 */ /* 0x000fe200080006ff */
[----:B------:R-:W-:Y:S01]  /*1510*/  HFMA2 R4, -RZ, RZ, 0, -6 ;  /* 0x0000c600ff047431 */ /* 0x000fe200000001ff */
[----:B------:R-:W-:Y:S02]  /*1520*/  ULEA UR5, UR33, UR32, 0x3 ;  /* 0x0000002021057291 */ /* 0x000fe4000f8e18ff */
[----:B------:R-:W-:Y:S02]  /*1530*/  ULEA UR27, UR11, UR15, 0x1 ;  /* 0x0000000f0b1b7291 */ /* 0x000fe4000f8e08ff */
[----:B--2---:R-:W-:Y:S01]  /*1540*/  MOV R3, UR4 ;  /* 0x0000000400037c02 */ /* 0x004fe20008000f00 */
[----:B------:R-:W-:Y:S02]  /*1550*/  USHF.L.U32 UR7, UR19, 0x7, URZ ;  /* 0x0000000713077899 */ /* 0x000fe400080006ff */
[----:B------:R-:W-:Y:S02]  /*1560*/  UIADD3 UR11, UPT, UPT, UR15, UR11, UR11 ;  /* 0x0000000b0f0b7290 */ /* 0x000fe4000fffe00b */
[----:B---3--:R2:W3:Y:S01]  /*1570*/  SYNCS.PHASECHK.TRANS64.TRYWAIT P2, [UR5+0x20], R3 ;  /* 0x00002003ff0075a7 */ /* 0x0084e20008041105 */
[----:B------:R-:W-:Y:S01]  /*1580*/  USHF.L.U32 UR27, UR27, 0x7, URZ ;  /* 0x000000071b1b7899 */ /* 0x000fe200080006ff */
[----:B------:R-:W-:-:S11]  /*1590*/  UMOV UR20, URZ ;  /* 0x000000ff00147c82 */ /* 0x000fd60008000000 */
.L_x_29:
[----:B------:R-:W-:Y:S02]  /*15a0*/  UIADD3 UR30, UPT, UPT, UR33, 0x1, URZ ;  /* 0x00000001211e7890 */ /* 0x000fe4000fffe0ff */
[----:B------:R-:W-:Y:S02]  /*15b0*/  USHF.L.U32 UR6, UR20, 0x7, URZ ;  /* 0x0000000714067899 */ /* 0x000fe400080006ff */
[----:B------:R-:W-:Y:S02]  /*15c0*/  ULEA UR5, UR33, UR32, 0x3 ;  /* 0x0000002021057291 */ /* 0x000fe4000f8e18ff */
[----:B----4-:R-:W-:Y:S02]  /*15d0*/  ULEA UR8, UR33, UR15, 0x1 ;  /* 0x0000000f21087291 */ /* 0x010fe4000f8e08ff */
[----:B------:R-:W-:Y:S02]  /*15e0*/  ULEA UR4, UR33, UR32, 0xe ;  /* 0x0000002021047291 */ /* 0x000fe4000f8e70ff */
[----:B------:R-:W-:-:S02]  /*15f0*/  UISETP.NE.AND UP1, UPT, UR30, 0x4, UPT ;  /* 0x000000041e00788c */ /* 0x000fc4000bf25270 */
[----:B------:R-:W-:Y:S02]  /*1600*/  ULEA UR24, UR8, UR32, 0xe ;  /* 0x0000002008187291 */ /* 0x000fe4000f8e70ff */
[----:B------:R-:W-:Y:S02]  /*1610*/  ULEA UR16, UR33, UR32, 0x9 ;  /* 0x0000002021107291 */ /* 0x000fe4000f8e48ff */
[----:B------:R-:W-:Y:S02]  /*1620*/  ULEA UR8, UR8, UR32, 0x9 ;  /* 0x0000002008087291 */ /* 0x000fe4000f8e48ff */
[----:B------:R-:W-:Y:S02]  /*1630*/  UIADD3 UR4, UPT, UPT, UR4, 0x5400, URZ ;  /* 0x0000540004047890 */ /* 0x000fe4000fffe0ff */
[----:B------:R-:W-:Y:S02]  /*1640*/  USEL UR9, URZ, 0x1, UP1 ;  /* 0x00000001ff097887 */ /* 0x000fe40008800000 */
[----:B------:R-:W-:Y:S01]  /*1650*/  UISETP.GT.U32.AND UP0, UPT, UR20, 0x1e, UPT ;  /* 0x0000001e1400788c */ /* 0x000fe2000bf04070 */
[----:B------:R-:W-:Y:S01]  /*1660*/  UMOV UR29, 0x30000 ;  /* 0x00030000001d7882 */ /* 0x000fe20000000000 */
[----:B------:R-:W-:Y:S01]  /*1670*/  UMOV UR12, UR20 ;  /* 0x00000014000c7c82 */ /* 0x000fe20008000000 */
[----:B------:R-:W-:Y:S01]  /*1680*/  UMOV UR13, UR28 ;  /* 0x0000001c000d7c82 */ /* 0x000fe20008000000 */
[----:B------:R-:W-:Y:S01]  /*1690*/  UMOV UR25, UR5 ;  /* 0x0000000500197c82 */ /* 0x000fe20008000000 */
[----:B------:R-:W-:Y:S01]  /*16a0*/  UMOV UR26, UR6 ;  /* 0x00000006001a7c82 */ /* 0x000fe20008000000 */
[----:B---3--:R-:W-:Y:S05]  /*16b0*/  @P2 BRA `(.L_x_27) ;  /* 0x0000000000102947 */ /* 0x008fea0003800000 */
[----:B------:R-:W-:-:S06]  /*16c0*/  USHF.L.U32 UR17, UR34, 0x1f, URZ ;  /* 0x0000001f22117899 */ /* 0x000fcc00080006ff */
[----:B--2---:R-:W-:-:S04]  /*16d0*/  MOV R3, UR17 ;  /* 0x0000001100037c02 */ /* 0x004fc80008000f00 */
[----:B------:R-:W2:Y:S02]  /*16e0*/  SYNCS.PHASECHK.TRANS64.TRYWAIT P0, [UR5+0x20], R3 ;  /* 0x00002003ff0075a7 */ /* 0x000ea40008001105 */
[----:B--2---:R-:W-:Y:S05]  /*16f0*/  @!P0 BRA `(.L_x_28) ;  /* 0x0000003000b48947 */ /* 0x004fea0003800000 */
.L_x_27:
[----:B------:R-:W-:Y:S02]  /*1700*/  ELECT P1, URZ, PT ;  /* 0x0000000000ff782f */ /* 0x000fe40003820000 */
[----:B------:R-:W-:Y:S01]  /*1710*/  PLOP3.LUT P0, PT, PT, PT, UP0, 0x80, 0x8 ;  /* 0x000000000008781c */ /* 0x000fe20003f0f008 */
[----:B------:R-:W-:Y:S01]  /*1720*/  ULOP3.LUT UR34, UR34, UR9, URZ, 0x3c, !UPT ;  /* 0x0000000922227292 */ /* 0x000fe2000f8e3cff */
[----:B------:R-:W-:Y:S01]  /*1730*/  PLOP3.LUT P2, PT, PT, PT, PT, 0x80, 0x8 ;  /* 0x000000000008781c */ /* 0x000fe20003f4f070 */
[----:B------:R-:W-:Y:S02]  /*1740*/  USEL UR33, UR30, URZ, UP1 ;  /* 0x000000ff1e217287 */ /* 0x000fe40008800000 */
[----:B------:R-:W-:Y:S02]  /*1750*/  UIADD3 UR24, UPT, UPT, UR24, 0x15400, URZ ;  /* 0x0001540018187890 */ /* 0x000fe4000fffe0ff */
[----:B------:R-:W-:Y:S02]  /*1760*/  UIADD3 UR16, UPT, UPT, UR16, 0x35400, URZ ;  /* 0x0003540010107890 */ /* 0x000fe4000fffe0ff */
[----:B------:R-:W-:-:S02]  /*1770*/  UIADD3 UR8, UPT, UPT, UR8, 0x35c00, URZ ;  /* 0x00035c0008087890 */ /* 0x000fc4000fffe0ff */
[----:B------:R-:W-:Y:S01]  /*1780*/  @!UP0 USHF.L.U32 UR30, UR34, 0x1f, URZ ;  /* 0x0000001f221e8899 */ /* 0x000fe200080006ff */
[----:B------:R4:W-:Y:S01]  /*1790*/  @P1 SYNCS.ARRIVE.TRANS64 RZ, [UR5], R4 ;  /* 0x00000004ffff19a7 */ /* 0x0009e20008000005 */
[----:B------:R-:W-:Y:S01]  /*17a0*/  @!UP0 ULEA UR31, UR33, UR32, 0x3 ;  /* 0x00000020211f8291 */ /* 0x000fe2000f8e18ff */
[----:B------:R-:W-:Y:S01]  /*17b0*/  UTMALDG.2D [UR4], [UR42], desc[URZ] ;  /* 0x0000ff042a0075b4 */ /* 0x000fe20008009000 */
[----:B------:R-:W-:Y:S01]  /*17c0*/  UMOV UR17, UR5 ;  /* 0x0000000500117c82 */ /* 0x000fe20008000000 */
[----:B------:R-:W-:Y:S01]  /*17d0*/  UMOV UR9, UR5 ;  /* 0x0000000500097c82 */ /* 0x000fe20008000000 */
[----:B--2---:R-:W-:Y:S01]  /*17e0*/  IMAD.U32 R3, RZ, RZ, UR30 ;  /* 0x0000001eff037e24 */ /* 0x004fe2000f8e00ff */
[----:B------:R-:W-:Y:S01]  /*17f0*/  UIADD3 UR30, UPT, UPT, UR20, 0x1, URZ ;  /* 0x00000001141e7890 */ /* 0x000fe2000fffe0ff */
[----:B------:R-:W-:Y:S03]  /*1800*/  UTMALDG.3D.MULTICAST [UR24], [UR40], UR29, desc[URZ] ;  /* 0x0000ff18280073b4 */ /* 0x000fe6000801181d */
[----:B------:R-:W-:Y:S01]  /*1810*/  UISETP.NE.AND UP0, UPT, UR30, 0x20, UPT ;  /* 0x000000201e00788c */ /* 0x000fe2000bf05270 */
[----:B------:R2:W-:Y:S01]  /*1820*/  UTMALDG.3D [UR16], [UR38], desc[URZ] ;  /* 0x0000ff10260075b4 */ /* 0x0005e20008011000 */
[----:B------:R4:W-:Y:S01]  /*1830*/  UTMALDG.4D.MULTICAST [UR8], [UR36], UR29, desc[URZ] ;  /* 0x0000ff08240073b4 */ /* 0x0009e2000801981d */
[----:B------:R4:W3:Y:S01]  /*1840*/  @!P0 SYNCS.PHASECHK.TRANS64.TRYWAIT P2, [UR31+0x20], R3 ;  /* 0x00002003ff0085a7 */ /* 0x0008e2000804111f */
[----:B--2---:R-:W-:-:S05]  /*1850*/  UMOV UR20, UR30 ;  /* 0x0000001e00147c82 */ /* 0x004fca0008000000 */
[----:B------:R-:W-:Y:S05]  /*1860*/  BRA.U UP0, `(.L_x_29) ;  /* 0xfffffffd004c7547 */ /* 0x000fea000b83ffff */
[----:B----4-:R-:W-:Y:S02]  /*1870*/  LEA R3, R8, UR32, 0x3 ;  /* 0x0000002008037c11 */ /* 0x010fe4000f8e18ff */
[----:B------:R-:W-:-:S04]  /*1880*/  SHF.L.U32 R4, R2, 0x1f, RZ ;  /* 0x0000001f02047819 */ /* 0x000fc800000006ff */
[----:B------:R-:W2:Y:S02]  /*1890*/  SYNCS.PHASECHK.TRANS64.TRYWAIT P0, [R3+URZ+0x50], R4 ;  /* 0x00005004030075a7 */ /* 0x000ea400080011ff */
[----:B--2---:R-:W-:Y:S05]  /*18a0*/  @!P0 BRA `(.L_x_30) ;  /* 0x0000003000688947 */ /* 0x004fea0003800000 */
.L_x_78:
[C---:B------:R-:W-:Y:S01]  /*18b0*/  LEA R4, R8.reuse, UR32, 0x4 ;  /* 0x0000002008047c11 */ /* 0x040fe2000f8e20ff */
[----:B------:R-:W-:-:S05]  /*18c0*/  VIADD R8, R8, 0x1 ;  /* 0x0000000108087836 */ /* 0x000fca0000000000 */
[----:B--2---:R-:W2:Y:S01]  /*18d0*/  LDS.128 R4, [R4+0x36c10] ;  /* 0x036c100004047984 */ /* 0x004ea20000000c00 */
[C---:B------:R-:W-:Y:S01]  /*18e0*/  ISETP.NE.AND P1, PT, R8.reuse, 0x2, PT ;  /* 0x000000020800780c */ /* 0x040fe20003f25270 */
[----:B------:R4:W-:Y:S06]  /*18f0*/  MEMBAR.ALL.CTA ;  /* 0x0000000000007992 */ /* 0x0009ec0000008000 */
[----:B----4-:R-:W4:Y:S01]  /*1900*/  FENCE.VIEW.ASYNC.S ;  /* 0x00000000000073c6 */ /* 0x010f220000000000 */
[----:B------:R-:W-:Y:S01]  /*1910*/  SEL R8, R8, RZ, P1 ;  /* 0x000000ff08087207 */ /* 0x000fe20000800000 */
[----:B----4-:R4:W-:Y:S01]  /*1920*/  SYNCS.ARRIVE.TRANS64.ART0 RZ, [R3+URZ+0x60], R0 ;  /* 0x0000600003ff79a7 */ /* 0x0109e200085000ff */
[----:B--2---:R-:W-:-:S02]  /*1930*/  ISETP.NE.AND P0, PT, R7, 0x1, PT ;  /* 0x000000010700780c */ /* 0x004fc40003f05270 */
[----:B------:R-:W-:Y:S02]  /*1940*/  R2UR UR11, R5 ;  /* 0x00000000050b72ca */ /* 0x000fe400000e0000 */
[----:B------:R-:W-:Y:S02]  /*1950*/  R2UR UR19, R4 ;  /* 0x00000000041372ca */ /* 0x000fe400000e0000 */
[----:B------:R-:W-:Y:S02]  /*1960*/  R2UR UR28, R6 ;  /* 0x00000000061c72ca */ /* 0x000fe400000e0000 */
[----:B----4-:R-:W-:-:S04]  /*1970*/  SEL R3, RZ, 0x1, P1 ;  /* 0x00000001ff037807 */ /* 0x010fc80000800000 */
[----:B------:R-:W-:Y:S01]  /*1980*/  LOP3.LUT R2, R2, R3, RZ, 0x3c, !PT ;  /* 0x0000000302027212 */ /* 0x000fe200078e3cff */
[----:B------:R-:W-:Y:S08]  /*1990*/  @!P0 BRA `(.L_x_31) ;  /* 0xfffffff800d88947 */ /* 0x000ff0000383ffff */
.L_x_26:
[----:B------:R-:W-:Y:S02]  /*19a0*/  UISETP.NE.AND UP0, UPT, UR33, 0x3, UPT ;  /* 0x000000032100788c */ /* 0x000fe4000bf05270 */
[----:B------:R-:W-:-:S04]  /*19b0*/  UIADD3 UR5, UPT, UPT, UR33, 0x2, URZ ;  /* 0x0000000221057890 */ /* 0x000fc8000fffe0ff */
[----:B------:R-:W-:-:S04]  /*19c0*/  USEL UR5, UR5, 0x1, UP0 ;  /* 0x0000000105057887 */ /* 0x000fc80008000000 */
[----:B------:R-:W-:Y:S02]  /*19d0*/  UISETP.NE.AND UP0, UPT, UR5, 0x4, UPT ;  /* 0x000000040500788c */ /* 0x000fe4000bf05270 */
[----:B------:R-:W-:Y:S02]  /*19e0*/  UIADD3 UR5, UPT, UPT, UR5, 0x1, URZ ;  /* 0x0000000105057890 */ /* 0x000fe4000fffe0ff */
[----:B------:R-:W-:Y:S02]  /*19f0*/  UISETP.EQ.XOR UP1, UPT, UR33, 0x3, !UP0 ;  /* 0x000000032100788c */ /* 0x000fe4000c722a70 */
[----:B------:R-:W-:-:S04]  /*1a00*/  USEL UR5, UR5, 0x1, UP0 ;  /* 0x0000000105057887 */ /* 0x000fc80008000000 */
[----:B------:R-:W-:Y:S02]  /*1a10*/  UISETP.EQ.XOR UP1, UPT, UR5, 0x4, UP1 ;  /* 0x000000040500788c */ /* 0x000fe40008f22a70 */
[----:B------:R-:W-:Y:S02]  /*1a20*/  UISETP.NE.AND UP0, UPT, UR5, 0x4, UPT ;  /* 0x000000040500788c */ /* 0x000fe4000bf05270 */
[----:B------:R-:W-:Y:S02]  /*1a30*/  USEL UR4, URZ, 0x1, !UP1 ;  /* 0x00000001ff047887 */ /* 0x000fe4000c800000 */
[----:B------:R-:W-:Y:S02]  /*1a40*/  USEL UR5, UR5, URZ, UP0 ;  /* 0x000000ff05057287 */ /* 0x000fe40008000000 */
[----:B------:R-:W-:Y:S02]  /*1a50*/  ULOP3.LUT UR4, UR34, UR4, URZ, 0x3c, !UPT ;  /* 0x0000000422047292 */ /* 0x000fe4000f8e3cff */
[----:B------:R-:W-:-:S02]  /*1a60*/  ULEA UR5, UR5, UR32, 0x3 ;  /* 0x0000002005057291 */ /* 0x000fc4000f8e18ff */
[----:B------:R-:W-:-:S06]  /*1a70*/  USHF.L.U32 UR4, UR4, 0x1f, URZ ;  /* 0x0000001f04047899 */ /* 0x000fcc00080006ff */
[----:B------:R-:W-:-:S04]  /*1a80*/  MOV R0, UR4 ;  /* 0x0000000400007c02 */ /* 0x000fc80008000f00 */
[----:B------:R-:W4:Y:S02]  /*1a90*/  SYNCS.PHASECHK.TRANS64.TRYWAIT P0, [UR5+0x20], R0 ;  /* 0x00002000ff0075a7 */ /* 0x000f240008001105 */
[----:B----4-:R-:W-:Y:S05]  /*1aa0*/  @!P0 BRA `(.L_x_32) ;  /* 0x0000003000008947 */ /* 0x010fea0003800000 */
.L_x_80:
[----:B------:R-:W-:-:S13]  /*1ab0*/  ELECT P0, URZ, PT ;  /* 0x0000000000ff782f */ /* 0x000fda0003800000 */
[----:B--2---:R-:W-:-:S04]  /*1ac0*/  @P0 MOV R0, 0xc600 ;  /* 0x0000c60000000802 */ /* 0x004fc80000000f00 */
[----:B------:R4:W-:Y:S03]  /*1ad0*/  @P0 SYNCS.ARRIVE.TRANS64 RZ, [UR5], R0 ;  /* 0x00000000ffff09a7 */ /* 0x0009e60008000005 */
.L_x_24:
[----:B------:R-:W-:-:S13]  /*1ae0*/  ISETP.NE.AND P0, PT, R121, 0x4, PT ;  /* 0x000000047900780c */ /* 0x000fda0003f05270 */
[----:B------:R-:W-:Y:S05]  /*1af0*/  @P0 BRA `(.L_x_33) ;  /* 0x0000000800b40947 */ /* 0x000fea0003800000 */
[----:B------:R-:W5:Y:S08]  /*1b00*/  S2UR UR12, SR_CgaCtaId ;  /* 0x00000000000c79c3 */ /* 0x000f700000008800 */
[----:B------:R-:W-:Y:S06]  /*1b10*/  BAR.SYNC.DEFER_BLOCKING 0x3, 0xa0 ;  /* 0x00c2800000007b1d */ /* 0x000fec0000010000 */
[----:B------:R-:W-:-:S02]  /*1b20*/  UMOV UR4, 0x400 ;  /* 0x0000040000047882 */ /* 0x000fc40000000000 */
[----:B-----5:R-:W-:-:S09]  /*1b30*/  ULEA UR12, UR12, UR4, 0x18 ;  /* 0x000000040c0c7291 */ /* 0x020fd2000f8ec0ff */
[----:B----4-:R-:W4:Y:S01]  /*1b40*/  LDS R0, [UR12+0x78] ;  /* 0x0000780cff007984 */ /* 0x010f220008000800 */
[----:B------:R-:W5:Y:S02]  /*1b50*/  SYNCS.PHASECHK.TRANS64.TRYWAIT P0, [UR12+0x50], RZ ;  /* 0x000050ffff0075a7 */ /* 0x000f64000800110c */
[----:B----45:R-:W-:Y:S05]  /*1b60*/  @!P0 BRA `(.L_x_34) ;  /* 0x0000002c00f08947 */ /* 0x030fea0003800000 */
.L_x_82:
[----:B--2---:R-:W2:Y:S01]  /*1b70*/  LDS R3, [UR12+0x36c1c] ;  /* 0x036c1c0cff037984 */ /* 0x004ea20008000800 */
[----:B----4-:R-:W-:Y:S01]  /*1b80*/  IMAD.MOV.U32 R2, RZ, RZ, 0x1 ;  /* 0x00000001ff027424 */ /* 0x010fe200078e00ff */
[----:B------:R-:W-:Y:S01]  /*1b90*/  R2UR UR36, R0 ;  /* 0x00000000002472ca */ /* 0x000fe200000e0000 */
[----:B------:R-:W-:Y:S01]  /*1ba0*/  UMOV UR35, 0x1 ;  /* 0x0000000100237882 */ /* 0x000fe20000000000 */
[----:B------:R4:W-:Y:S06]  /*1bb0*/  MEMBAR.ALL.CTA ;  /* 0x0000000000007992 */ /* 0x0009ec0000008000 */
[----:B----4-:R-:W4:Y:S02]  /*1bc0*/  FENCE.VIEW.ASYNC.S ;  /* 0x00000000000073c6 */ /* 0x010f240000000000 */
[----:B----4-:R4:W-:Y:S01]  /*1bd0*/  SYNCS.ARRIVE.TRANS64.ART0 RZ, [UR12+0x60], R2 ;  /* 0x00006002ffff79a7 */ /* 0x0109e2000850000c */
[----:B--2---:R-:W-:-:S13]  /*1be0*/  ISETP.NE.AND P0, PT, R3, 0x1, PT ;  /* 0x000000010300780c */ /* 0x004fda0003f05270 */
[----:B----4-:R-:W-:Y:S05]  /*1bf0*/  @P0 BRA `(.L_x_35) ;  /* 0x00000008005c0947 */ /* 0x010fea0003800000 */
[----:B------:R-:W-:Y:S01]  /*1c00*/  UIADD3 UR10, UPT, UPT, UR36, 0x1d0, URZ ;  /* 0x000001d0240a7890 */ /* 0x000fe2000fffe0ff */
[----:B------:R-:W-:Y:S01]  /*1c10*/  HFMA2 R6, -RZ, RZ, 0, 5.9604644775390625e-08 ;  /* 0x00000001ff067431 */ /* 0x000fe200000001ff */
[----:B------:R-:W-:Y:S01]  /*1c20*/  UIADD3 UR8, UPT, UPT, UR36, 0x400001d0, URZ ;  /* 0x400001d024087890 */ /* 0x000fe2000fffe0ff */
[----:B------:R-:W-:Y:S01]  /*1c30*/  MOV R5, RZ ;  /* 0x000000ff00057202 */ /* 0x000fe20000000f00 */
[----:B------:R-:W-:Y:S02]  /*1c40*/  UIADD3 UR6, UPT, UPT, UR36, -0x7ffffe30, URZ ;  /* 0x800001d024067890 */ /* 0x000fe4000fffe0ff */
[----:B------:R-:W-:Y:S02]  /*1c50*/  UIADD3 UR4, UPT, UPT, UR36, -0x3ffffe30, URZ ;  /* 0xc00001d024047890 */ /* 0x000fe4000fffe0ff */
[----:B------:R-:W-:Y:S01]  /*1c60*/  UIADD3 UR13, UPT, UPT, UR12, 0x5400, URZ ;  /* 0x000054000c0d7890 */ /* 0x000fe2000fffe0ff */
[----:B------:R-:W-:Y:S01]  /*1c70*/  UMOV UR32, 0x8c02000 ;  /* 0x08c0200000207882 */ /* 0x000fe20000000000 */
[----:B------:R-:W-:-:S02]  /*1c80*/  UIADD3 UR11, UPT, UPT, UR36, 0x1e0, URZ ;  /* 0x000001e0240b7890 */ /* 0x000fc4000fffe0ff */
[----:B------:R-:W-:Y:S02]  /*1c90*/  UIADD3 UR9, UPT, UPT, UR36, 0x400001e0, URZ ;  /* 0x400001e024097890 */ /* 0x000fe4000fffe0ff */
[----:B------:R-:W-:Y:S02]  /*1ca0*/  UIADD3 UR7, UPT, UPT, UR36, -0x7ffffe20, URZ ;  /* 0x800001e024077890 */ /* 0x000fe4000fffe0ff */
[----:B------:R-:W-:Y:S02]  /*1cb0*/  UIADD3 UR5, UPT, UPT, UR36, -0x3ffffe20, URZ ;  /* 0xc00001e024057890 */ /* 0x000fe4000fffe0ff */
[----:B------:R-:W-:Y:S02]  /*1cc0*/  USHF.R.U32.HI UR31, URZ, 0x1, UR10 ;  /* 0x00000001ff1f7899 */ /* 0x000fe4000801160a */
[----:B------:R-:W-:Y:S02]  /*1cd0*/  USHF.R.U32.HI UR28, URZ, 0x1, UR8 ;  /* 0x00000001ff1c7899 */ /* 0x000fe40008011608 */
[----:B------:R-:W-:-:S02]  /*1ce0*/  USHF.R.U32.HI UR18, URZ, 0x1, UR6 ;  /* 0x00000001ff127899 */ /* 0x000fc40008011606 */
[----:B------:R-:W-:Y:S02]  /*1cf0*/  USHF.R.U32.HI UR16, URZ, 0x1, UR4 ;  /* 0x00000001ff107899 */ /* 0x000fe40008011604 */
[----:B------:R-:W-:Y:S02]  /*1d00*/  UIADD3 UR19, UPT, UPT, UR12, 0x35c00, URZ ;  /* 0x00035c000c137890 */ /* 0x000fe4000fffe0ff */
[----:B------:R-:W-:Y:S02]  /*1d10*/  UIADD3 UR20, UPT, UPT, UR12, 0x35400, URZ ;  /* 0x000354000c147890 */ /* 0x000fe4000fffe0ff */
[----:B------:R-:W-:Y:S02]  /*1d20*/  UIADD3 UR24, UPT, UPT, UR12, 0x15400, URZ ;  /* 0x000154000c187890 */ /* 0x000fe4000fffe0ff */
[----:B------:R-:W-:Y:S02]  /*1d30*/  ULOP3.LUT UR29, UR21, 0x3, URZ, 0xfc, !UPT ;  /* 0x00000003151d7892 */ /* 0x000fe4000f8efcff */
[----:B------:R-:W-:-:S02]  /*1d40*/  USEL UR38, URZ, 0x4000, UP6 ;  /* 0x00004000ff267887 */ /* 0x000fc4000b000000 */
[----:B------:R-:W-:Y:S02]  /*1d50*/  ULOP3.LUT UR26, UR21, 0xffff, URZ, 0xc0, !UPT ;  /* 0x0000ffff151a7892 */ /* 0x000fe4000f8ec0ff */
[----:B------:R-:W-:Y:S02]  /*1d60*/  USEL UR32, UR32, 0x8c00000, !UP5 ;  /* 0x08c0000020207887 */ /* 0x000fe4000e800000 */
[----:B------:R-:W-:Y:S02]  /*1d70*/  USHF.R.U32.HI UR21, URZ, 0x4, UR13 ;  /* 0x00000004ff157899 */ /* 0x000fe4000801160d */
[----:B------:R-:W-:Y:S02]  /*1d80*/  USHF.R.U32.HI UR30, URZ, 0x1a, UR11 ;  /* 0x0000001aff1e7899 */ /* 0x000fe4000801160b */
[----:B------:R-:W-:Y:S02]  /*1d90*/  USHF.R.U32.HI UR25, URZ, 0x1a, UR9 ;  /* 0x0000001aff197899 */ /* 0x000fe40008011609 */
[----:B------:R-:W-:-:S02]  /*1da0*/  USHF.R.U32.HI UR17, URZ, 0x1a, UR7 ;  /* 0x0000001aff117899 */ /* 0x000fc40008011607 */
[----:B------:R-:W-:Y:S02]  /*1db0*/  USHF.R.U32.HI UR13, URZ, 0x1a, UR5 ;  /* 0x0000001aff0d7899 */ /* 0x000fe40008011605 */
[----:B------:R-:W-:Y:S02]  /*1dc0*/  ULOP3.LUT UR31, UR31, 0x60000000, URZ, 0xc0, !UPT ;  /* 0x600000001f1f7892 */ /* 0x000fe4000f8ec0ff */
[----:B------:R-:W-:Y:S02]  /*1dd0*/  ULOP3.LUT UR28, UR28, 0x60000000, URZ, 0xc0, !UPT ;  /* 0x600000001c1c7892 */ /* 0x000fe4000f8ec0ff */
[----:B------:R-:W-:Y:S02]  /*1de0*/  ULOP3.LUT UR18, UR18, 0x60000000, URZ, 0xc0, !UPT ;  /* 0x6000000012127892 */ /* 0x000fe4000f8ec0ff */
[----:B------:R-:W-:Y:S02]  /*1df0*/  ULOP3.LUT UR16, UR16, 0x60000000, URZ, 0xc0, !UPT ;  /* 0x6000000010107892 */ /* 0x000fe4000f8ec0ff */
[----:B------:R-:W-:-:S02]  /*1e00*/  USHF.R.U32.HI UR19, URZ, 0x4, UR19 ;  /* 0x00000004ff137899 */ /* 0x000fc40008011613 */
[----:B------:R-:W-:Y:S02]  /*1e10*/  USHF.R.U32.HI UR20, URZ, 0x4, UR20 ;  /* 0x00000004ff147899 */ /* 0x000fe40008011614 */
[----:B------:R-:W-:Y:S02]  /*1e20*/  USHF.R.U32.HI UR24, URZ, 0x4, UR24 ;  /* 0x00000004ff187899 */ /* 0x000fe40008011618 */
[----:B------:R-:W-:Y:S02]  /*1e30*/  UIADD3 UR38, UPT, UPT, UR38, UR32, URZ ;  /* 0x0000002026267290 */ /* 0x000fe4000fffe0ff */
[----:B------:R-:W-:Y:S02]  /*1e40*/  ULOP3.LUT UR30, UR31, 0x30, UR30, 0xf8, !UPT ;  /* 0x000000301f1e7892 */ /* 0x000fe4000f8ef81e */
[----:B------:R-:W-:Y:S02]  /*1e50*/  ULOP3.LUT UR25, UR28, 0x30, UR25, 0xf8, !UPT ;  /* 0x000000301c197892 */ /* 0x000fe4000f8ef819 */
[----:B------:R-:W-:-:S02]  /*1e60*/  ULOP3.LUT UR17, UR18, 0x30, UR17, 0xf8, !UPT ;  /* 0x0000003012117892 */ /* 0x000fc4000f8ef811 */
[----:B------:R-:W-:Y:S02]  /*1e70*/  ULOP3.LUT UR13, UR16, 0x30, UR13, 0xf8, !UPT ;  /* 0x00000030100d7892 */ /* 0x000fe4000f8ef80d */
[----:B------:R-:W-:Y:S02]  /*1e80*/  ULOP3.LUT UR19, UR19, 0x3fc0, URZ, 0xc0, !UPT ;  /* 0x00003fc013137892 */ /* 0x000fe4000f8ec0ff */
[----:B------:R-:W-:Y:S02]  /*1e90*/  ULOP3.LUT UR20, UR20, 0x3fc0, URZ, 0xc0, !UPT ;  /* 0x00003fc014147892 */ /* 0x000fe4000f8ec0ff */
[----:B------:R-:W-:Y:S02]  /*1ea0*/  ULOP3.LUT UR21, UR21, 0x3fc0, URZ, 0xc0, !UPT ;  /* 0x00003fc015157892 */ /* 0x000fe4000f8ec0ff */
[----:B------:R-:W-:Y:S02]  /*1eb0*/  ULOP3.LUT UR24, UR24, 0x3fc0, URZ, 0xc0, !UPT ;  /* 0x00003fc018187892 */ /* 0x000fe4000f8ec0ff */
[----:B------:R-:W-:-:S02]  /*1ec0*/  ULOP3.LUT UR51, UR30, UR38, URZ, 0xfc, !UPT ;  /* 0x000000261e337292 */ /* 0x000fc4000f8efcff */
[----:B------:R-:W-:Y:S02]  /*1ed0*/  ULOP3.LUT UR45, UR25, UR38, URZ, 0xfc, !UPT ;  /* 0x00000026192d7292 */ /* 0x000fe4000f8efcff */
[----:B------:R-:W-:Y:S02]  /*1ee0*/  ULOP3.LUT UR41, UR17, UR38, URZ, 0xfc, !UPT ;  /* 0x0000002611297292 */ /* 0x000fe4000f8efcff */
[----:B------:R-:W-:Y:S02]  /*1ef0*/  ULOP3.LUT UR39, UR13, UR38, URZ, 0xfc, !UPT ;  /* 0x000000260d277292 */ /* 0x000fe4000f8efcff */
[----:B------:R-:W-:Y:S02]  /*1f00*/  UIADD3 UR27, UPT, UPT, UR12, 0x40, URZ ;  /* 0x000000400c1b7890 */ /* 0x000fe4000fffe0ff */
[----:B------:R-:W-:Y:S02]  /*1f10*/  ULOP3.LUT UR29, UR29, 0xffff, URZ, 0xc0, !UPT ;  /* 0x0000ffff1d1d7892 */ /* 0x000fe4000f8ec0ff */
[----:B------:R-:W-:-:S02]  /*1f20*/  ULOP3.LUT UR19, UR19, 0x10000, URZ, 0xfc, !UPT ;  /* 0x0001000013137892 */ /* 0x000fc4000f8efcff */
[----:B------:R-:W-:Y:S02]  /*1f30*/  ULOP3.LUT UR20, UR20, 0x10000, URZ, 0xfc, !UPT ;  /* 0x0001000014147892 */ /* 0x000fe4000f8efcff */
[----:B------:R-:W-:Y:S02]  /*1f40*/  ULOP3.LUT UR21, UR21, 0x10000, URZ, 0xfc, !UPT ;  /* 0x0001000015157892 */ /* 0x000fe4000f8efcff */
[----:B------:R-:W-:Y:S01]  /*1f50*/  ULOP3.LUT UR24, UR24, 0x10000, URZ, 0xfc, !UPT ;  /* 0x0001000018187892 */ /* 0x000fe2000f8efcff */
[----:B------:R-:W-:Y:S01]  /*1f60*/  UMOV UR35, 0x1 ;  /* 0x0000000100237882 */ /* 0x000fe20000000000 */
[----:B------:R-:W-:Y:S01]  /*1f70*/  UMOV UR34, URZ ;  /* 0x000000ff00227c82 */ /* 0x000fe20008000000 */
[----:B------:R-:W-:Y:S01]  /*1f80*/  UMOV UR33, URZ ;  /* 0x000000ff00217c82 */ /* 0x000fe20008000000 */
[----:B------:R-:W-:Y:S01]  /*1f90*/  UMOV UR50, URZ ;  /* 0x000000ff00327c82 */ /* 0x000fe20008000000 */
[----:B------:R-:W-:Y:S01]  /*1fa0*/  UMOV UR44, URZ ;  /* 0x000000ff002c7c82 */ /* 0x000fe20008000000 */
[----:B------:R-:W-:Y:S01]  /*1fb0*/  UMOV UR40, URZ ;  /* 0x000000ff00287c82 */ /* 0x000fe20008000000 */
[----:B------:R-:W-:-:S05]  /*1fc0*/  UMOV UR38, URZ ;  /* 0x000000ff00267c82 */ /* 0x000fca0008000000 */
.L_x_42:
[----:B------:R-:W-:Y:S02]  /*1fd0*/  USHF.L.U32 UR16, UR34, 0x1f, URZ ;  /* 0x0000001f22107899 */ /* 0x000fe400080006ff */
[----:B------:R-:W-:Y:S02]  /*1fe0*/  ULEA UR17, UR33, UR12, 0x3 ;  /* 0x0000000c21117291 */ /* 0x000fe4000f8e18ff */
[----:B------:R-:W-:Y:S02]  /*1ff0*/  USHF.L.U32 UR13, UR35, 0x1f, URZ ;  /* 0x0000001f230d7899 */ /* 0x000fe400080006ff */
[----:B----4-:R-:W-:Y:S01]  /*2000*/  MOV R3, UR16 ;  /* 0x0000001000037c02 */ /* 0x010fe20008000f00 */
[----:B------:R-:W-:Y:S02]  /*2010*/  ULOP3.LUT UR35, UR35, 0x1, URZ, 0x3c, !UPT ;  /* 0x0000000123237892 */ /* 0x000fe4000f8e3cff */
[----:B------:R-:W-:Y:S01]  /*2020*/  UPLOP3.LUT UP2, UPT, UPT, UPT, UPT, 0x40, 0x4 ;  /* 0x000000000004789c */ /* 0x000fe20003f4e870 */
[----:B------:R-:W-:Y:S01]  /*2030*/  MOV R0, UR13 ;  /* 0x0000000d00007c02 */ /* 0x000fe20008000f00 */
[----:B------:R2:W4:Y:S01]  /*2040*/  SYNCS.PHASECHK.TRANS64.TRYWAIT P1, [UR17], R3 ;  /* 0x00000003ff0075a7 */ /* 0x0005220008021111 */
[----:B------:R-:W-:-:S02]  /*2050*/  UIMAD UR17, UR35, 0xd0, UR36 ;  /* 0x000000d0231178a4 */ /* 0x000fc4000f8e0224 */
[----:B------:R-:W5:Y:S02]  /*2060*/  SYNCS.PHASECHK.TRANS64.TRYWAIT P0, [UR12+0x48], R0 ;  /* 0x00004800ff0075a7 */ /* 0x000f64000800110c */
[----:B--2-45:R-:W-:Y:S08]  /*2070*/  @P0 BRA `(.L_x_36) ;  /* 0x0000000000080947 */ /* 0x034ff00003800000 */
[----:B------:R-:W2:Y:S02]  /*2080*/  SYNCS.PHASECHK.TRANS64.TRYWAIT P0, [UR12+0x48], R0 ;  /* 0x00004800ff0075a7 */ /* 0x000ea4000800110c */
[----:B--2---:R-:W-:Y:S05]  /*2090*/  @!P0 BRA `(.L_x_37) ;  /* 0x0000002800bc8947 */ /* 0x004fea0003800000 */
.L_x_36:
[----:B------:R-:W-:-:S05]  /*20a0*/  UMOV UR31, URZ ;  /* 0x000000ff001f7c82 */ /* 0x000fca0008000000 */
.L_x_40:
[----:B------:R-:W-:Y:S02]  /*20b0*/  UIADD3 UR25, UPT, UPT, UR33, 0x1, URZ ;  /* 0x0000000121197890 */ /* 0x000fe4000fffe0ff */
[----:B------:R-:W-:Y:S02]  /*20c0*/  UISETP.GT.U32.AND UP0, UPT, UR31, 0x1e, UPT ;  /* 0x0000001e1f00788c */ /* 0x000fe4000bf04070 */
[----:B----4-:R-:W-:Y:S02]  /*20d0*/  ULEA UR58, UR33, UR19, 0x6 ;  /* 0x00000013213a7291 */ /* 0x010fe4000f8e30ff */
[----:B------:R-:W-:Y:S02]  /*20e0*/  ULEA UR54, UR33, UR24, 0xb ;  /* 0x0000001821367291 */ /* 0x000fe4000f8e58ff */
[----:B------:R-:W-:Y:S01]  /*20f0*/  ULEA UR52, UR33, UR21, 0xa ;  /* 0x0000001521347291 */ /* 0x000fe2000f8e50ff */
[----:B------:R-:W-:Y:S01]  /*2100*/  PLOP3.LUT P0, PT, PT, PT, UP0, 0x80, 0x8 ;  /* 0x000000000008781c */ /* 0x000fe20003f0f008 */
[----:B------:R-:W-:Y:S02]  /*2110*/  ULEA UR13, UR33, UR12, 0x3 ;  /* 0x0000000c210d7291 */ /* 0x000fe4000f8e18ff */
[----:B------:R-:W-:Y:S02]  /*2120*/  UISETP.NE.AND UP1, UPT, UR25, 0x4, UPT ;  /* 0x000000041900788c */ /* 0x000fe4000bf25270 */
[----:B------:R-:W-:Y:S02]  /*2130*/  ULEA UR60, UR33, UR20, 0x5 ;  /* 0x00000014213c7291 */ /* 0x000fe4000f8e28ff */
[----:B------:R-:W-:Y:S02]  /*2140*/  UIADD3 UR56, UPT, UPT, UR58, 0x20, URZ ;  /* 0x000000203a387890 */ /* 0x000fe4000fffe0ff */
[----:B------:R-:W-:Y:S02]  /*2150*/  UIADD3 UR48, UPT, UPT, UR54, 0x2, URZ ;  /* 0x0000000236307890 */ /* 0x000fe4000fffe0ff */
[----:B------:R-:W-:Y:S02]  /*2160*/  UIADD3 UR46, UPT, UPT, UR52, 0x2, URZ ;  /* 0x00000002342e7890 */ /* 0x000fe4000fffe0ff */
[----:B------:R-:W-:Y:S02]  /*2170*/  UIADD3 UR42, UPT, UPT, UR54, 0x4, URZ ;  /* 0x00000004362a7890 */ /* 0x000fe4000fffe0ff */
[----:B------:R-:W-:Y:S02]  /*2180*/  UIADD3 UR32, UPT, UPT, UR52, 0x4, URZ ;  /* 0x0000000434207890 */ /* 0x000fe4000fffe0ff */
[----:B------:R-:W-:Y:S02]  /*2190*/  UIADD3 UR16, UPT, UPT, UR54, 0x6, URZ ;  /* 0x0000000636107890 */ /* 0x000fe4000fffe0ff */
[----:B------:R-:W-:Y:S02]  /*21a0*/  UIADD3 UR18, UPT, UPT, UR52, 0x6, URZ ;  /* 0x0000000634127890 */ /* 0x000fe4000fffe0ff */
[----:B------:R-:W-:Y:S02]  /*21b0*/  UIADD3 UR30, UPT, UPT, UR13, 0x20, URZ ;  /* 0x000000200d1e7890 */ /* 0x000fe4000fffe0ff */
[----:B------:R-:W-:Y:S02]  /*21c0*/  USEL UR28, URZ, 0x1, UP1 ;  /* 0x00000001ff1c7887 */ /* 0x000fe40008800000 */
[----:B------:R-:W-:Y:S01]  /*21d0*/  USEL UR33, UR25, URZ, UP1 ;  /* 0x000000ff19217287 */ /* 0x000fe20008800000 */
[----:B------:R-:W-:Y:S01]  /*21e0*/  UMOV UR61, 0x4008 ;  /* 0x00004008003d7882 */ /* 0x000fe20000000000 */
[----:B------:R-:W-:Y:S01]  /*21f0*/  UMOV UR59, 0x4008 ;  /* 0x00004008003b7882 */ /* 0x000fe20000000000 */
[----:B------:R-:W-:Y:S01]  /*2200*/  UMOV UR55, 0x40004040 ;  /* 0x4000404000377882 */ /* 0x000fe20000000000 */
[----:B------:R-:W-:Y:S01]  /*2210*/  UMOV UR53, 0x40004040 ;  /* 0x4000404000357882 */ /* 0x000fe20000000000 */
[----:B------:R-:W-:Y:S01]  /*2220*/  UMOV UR57, 0x4008 ;  /* 0x0000400800397882 */ /* 0x000fe20000000000 */
[----:B------:R-:W-:Y:S01]  /*2230*/  UMOV UR49, 0x40004040 ;  /* 0x4000404000317882 */ /* 0x000fe20000000000 */
[----:B------:R-:W-:Y:S01]  /*2240*/  UMOV UR47, 0x40004040 ;  /* 0x40004040002f7882 */ /* 0x000fe20000000000 */
[----:B------:R-:W-:Y:S01]  /*2250*/  UMOV UR43, 0x40004040 ;  /* 0x40004040002b7882 */ /* 0x000fe20000000000 */
[----:B--2---:R-:W-:Y:S05]  /*2260*/  @P1 BRA `(.L_x_38) ;  /* 0x0000000000101947 */ /* 0x004fea0003800000 */
[----:B------:R-:W-:Y:S06]  /*2270*/  USHF.L.U32 UR25, UR34, 0x1f, URZ ;  /* 0x0000001f22197899 */ /* 0x000fec00080006ff */
[----:B--2---:R-:W-:Y:S04]  /*2280*/  MOV R0, UR25 ;  /* 0x0000001900007c02 */ /* 0x004fe80008000f00 */
[----:B------:R-:W2:Y:S02]  /*2290*/  SYNCS.PHASECHK.TRANS64.TRYWAIT P1, [UR13], R0 ;  /* 0x00000000ff0075a7 */ /* 0x000ea4000802110d */
[----:B--2---:R-:W-:Y:S05]  /*22a0*/  @!P1 BRA `(.L_x_39) ;  /* 0x0000002800589947 */ /* 0x004fea0003800000 */
.L_x_38:
[----:B------:R-:W-:Y:S01]  /*22b0*/  ULOP3.LUT UR34, UR34, UR28, URZ, 0x3c, !UPT ;  /* 0x0000001c22227292 */ /* 0x000fe2000f8e3cff */
[----:B------:R-:W-:Y:S01]  /*22c0*/  PLOP3.LUT P1, PT, PT, PT, PT, 0x80, 0x8 ;  /* 0x000000000008781c */ /* 0x000fe20003f2f070 */
[----:B------:R-:W-:Y:S01]  /*22d0*/  UIADD3 UR31, UPT, UPT, UR31, 0x1, URZ ;  /* 0x000000011f1f7890 */ /* 0x000fe2000fffe0ff */
[----:B------:R4:W-:Y:S01]  /*22e0*/  UTCCP.T.S.4x32dp128bit tmem[UR36+0x1d0], gdesc[UR60] ;  /* 0x0001d03c240079e7 */ /* 0x0009e20009100000 */
[----:B------:R-:W-:Y:S01]  /*22f0*/  UMOV UR64, UR16 ;  /* 0x0000001000407c82 */ /* 0x000fe20008000000 */
[----:B------:R-:W-:Y:S01]  /*2300*/  @!UP0 USHF.L.U32 UR13, UR34, 0x1f, URZ ;  /* 0x0000001f220d8899 */ /* 0x000fe200080006ff */
[----:B------:R4:W-:Y:S01]  /*2310*/  UTCCP.T.S.4x32dp128bit tmem[UR36+0x1e0], gdesc[UR58] ;  /* 0x0001e03a240079e7 */ /* 0x0009e20009100000 */
[----:B------:R-:W-:Y:S01]  /*2320*/  @!UP0 ULEA UR16, UR33, UR12, 0x3 ;  /* 0x0000000c21108291 */ /* 0x000fe2000f8e18ff */
[----:B------:R4:W-:Y:S01]  /*2330*/  UTCCP.T.S.4x32dp128bit tmem[UR36+0x1e4], gdesc[UR56] ;  /* 0x0001e438240079e7 */ /* 0x0009e20009100000 */
[----:B------:R4:W-:Y:S01]  /*2340*/  UTCQMMA gdesc[UR52], gdesc[UR54], tmem[UR17], tmem[UR50], idesc[UR51], tmem[UR10], UP2 ;  /* 0x000a323634007dea */ /* 0x0009e20009000311 */
[----:B------:R-:W-:Y:S01]  /*2350*/  UMOV UR62, UR32 ;  /* 0x00000020003e7c82 */ /* 0x000fe20008000000 */
[----:B------:R-:W-:Y:S01]  /*2360*/  UMOV UR63, 0x40004040 ;  /* 0x40004040003f7882 */ /* 0x000fe20000000000 */
[----:B--2---:R-:W-:Y:S01]  /*2370*/  MOV R0, UR13 ;  /* 0x0000000d00007c02 */ /* 0x004fe20008000f00 */
[----:B------:R4:W-:Y:S01]  /*2380*/  UTCQMMA gdesc[UR46], gdesc[UR48], tmem[UR17], tmem[UR44], idesc[UR45], tmem[UR8], UPT ;  /* 0x00082c302e007dea */ /* 0x0009e2000b800311 */
[----:B------:R-:W-:Y:S01]  /*2390*/  UMOV UR65, 0x40004040 ;  /* 0x4000404000417882 */ /* 0x000fe20000000000 */
[----:B------:R-:W-:Y:S01]  /*23a0*/  UMOV UR66, UR18 ;  /* 0x0000001200427c82 */ /* 0x000fe20008000000 */
[----:B------:R-:W-:Y:S01]  /*23b0*/  UMOV UR67, 0x40004040 ;  /* 0x4000404000437882 */ /* 0x000fe20000000000 */
[----:B------:R4:W-:Y:S01]  /*23c0*/  UTCQMMA gdesc[UR62], gdesc[UR42], tmem[UR17], tmem[UR40], idesc[UR41], tmem[UR6], UPT ;  /* 0x0006282a3e007dea */ /* 0x0009e2000b800311 */
[----:B------:R4:W-:Y:S01]  /*23d0*/  UTCQMMA gdesc[UR66], gdesc[UR64], tmem[UR17], tmem[UR38], idesc[UR39], tmem[UR4], UPT ;  /* 0x0004264042007dea */ /* 0x0009e2000b800311 */
[----:B------:R4:W-:Y:S01]  /*23e0*/  UTCBAR.MULTICAST [UR30], URZ, UR29 ;  /* 0x000000ff1e0073e9 */ /* 0x0009e2000800081d */
[----:B------:R4:W2:Y:S01]  /*23f0*/  @!P0 SYNCS.PHASECHK.TRANS64.TRYWAIT P1, [UR16], R0 ;  /* 0x00000000ff0085a7 */ /* 0x0008a20008021110 */
[----:B------:R-:W-:Y:S02]  /*2400*/  UISETP.NE.AND UP0, UPT, UR31, 0x20, UPT ;  /* 0x000000201f00788c */ /* 0x000fe4000bf05270 */
[----:B------:R-:W-:Y:S07]  /*2410*/  UPLOP3.LUT UP2, UPT, UPT, UPT, UPT, 0x80, 0x8 ;  /* 0x000000000008789c */ /* 0x000fee0003f4f070 */
[----:B------:R-:W-:Y:S05]  /*2420*/  BRA.U UP0, `(.L_x_40) ;  /* 0xfffffffd00207547 */ /* 0x000fea000b83ffff */
[----:B------:R-:W-:Y:S01]  /*2430*/  USHF.L.U32 UR13, UR35, 0x1f, URZ ;  /* 0x0000001f230d7899 */ /* 0x000fe200080006ff */
[----:B------:R-:W-:Y:S01]  /*2440*/  LEA R3, R6, UR12, 0x3 ;  /* 0x0000000c06037c11 */ /* 0x000fe2000f8e18ff */
[----:B------:R4:W-:Y:S01]  /*2450*/  UTCBAR.MULTICAST [UR27], URZ, UR26 ;  /* 0x000000ff1b0073e9 */ /* 0x0009e2000800081a */
[----:B------:R-:W-:-:S03]  /*2460*/  SHF.L.U32 R4, R5, 0x1f, RZ ;  /* 0x0000001f05047819 */ /* 0x000fc600000006ff */
[----:B----4-:R-:W-:-:S04]  /*2470*/  IMAD.U32 R0, RZ, RZ, UR13 ;  /* 0x0000000dff007e24 */ /* 0x010fc8000f8e00ff */
[----:B------:R4:W-:Y:S01]  /*2480*/  SYNCS.PHASECHK.TRANS64.TRYWAIT PT, [UR12+0x48], R0 ;  /* 0x00004800ff0075a7 */ /* 0x0009e200080e110c */
[----:B------:R-:W5:Y:S02]  /*2490*/  SYNCS.PHASECHK.TRANS64.TRYWAIT P0, [R3+URZ+0x50], R4 ;  /* 0x00005004030075a7 */ /* 0x000f6400080011ff */
[----:B----45:R-:W-:Y:S05]  /*24a0*/  @!P0 BRA `(.L_x_41) ;  /* 0x0000002400f88947 */ /* 0x030fea0003800000 */
.L_x_86:
[C---:B------:R-:W-:Y:S01]  /*24b0*/  LEA R0, R6.reuse, UR12, 0x4 ;  /* 0x0000000c06007c11 */ /* 0x040fe2000f8e20ff */
[----:B------:R-:W-:-:S05]  /*24c0*/  VIADD R6, R6, 0x1 ;  /* 0x0000000106067836 */ /* 0x000fca0000000000 */
[----:B------:R-:W5:Y:S01]  /*24d0*/  LDS R0, [R0+0x36c1c] ;  /* 0x036c1c0000007984 */ /* 0x000f620000000800 */
[C---:B--2---:R-:W-:Y:S01]  /*24e0*/  ISETP.NE.AND P1, PT, R6.reuse, 0x2, PT ;  /* 0x000000020600780c */ /* 0x044fe20003f25270 */
[----:B------:R2:W-:Y:S06]  /*24f0*/  MEMBAR.ALL.CTA ;  /* 0x0000000000007992 */ /* 0x0005ec0000008000 */
[----:B--2---:R-:W2:Y:S01]  /*2500*/  FENCE.VIEW.ASYNC.S ;  /* 0x00000000000073c6 */ /* 0x004ea20000000000 */
[----:B------:R-:W-:Y:S02]  /*2510*/  SEL R4, RZ, 0x1, P1 ;  /* 0x00000001ff047807 */ /* 0x000fe40000800000 */
[----:B------:R-:W-:-:S02]  /*2520*/  SEL R6, R6, RZ, P1 ;  /* 0x000000ff06067207 */ /* 0x000fc40000800000 */
[----:B------:R-:W-:Y:S01]  /*2530*/  LOP3.LUT R5, R5, R4, RZ, 0x3c, !PT ;  /* 0x0000000405057212 */ /* 0x000fe200078e3cff */
[----:B--2---:R2:W-:Y:S01]  /*2540*/  SYNCS.ARRIVE.TRANS64.ART0 RZ, [R3+URZ+0x60], R2 ;  /* 0x0000600203ff79a7 */ /* 0x0045e200085000ff */
[----:B-----5:R-:W-:-:S13]  /*2550*/  ISETP.NE.AND P0, PT, R0, 0x1, PT ;  /* 0x000000010000780c */ /* 0x020fda0003f05270 */
[----:B--2---:R-:W-:Y:S05]  /*2560*/  @!P0 BRA `(.L_x_42) ;  /* 0xfffffff800988947 */ /* 0x004fea000383ffff */
.L_x_35:
[----:B------:R-:W-:-:S09]  /*2570*/  UISETP.NE.AND UP0, UPT, UR15, URZ, UPT ;  /* 0x000000ff0f00728c */ /* 0x000fd2000bf05270 */
[----:B------:R-:W-:Y:S05]  /*2580*/  BRA.U UP0, `(.L_x_33) ;  /* 0x0000000100107547 */ /* 0x000fea000b800000 */
[----:B------:R-:W-:-:S06]  /*2590*/  USHF.L.U32 UR35, UR35, 0x1f, URZ ;  /* 0x0000001f23237899 */ /* 0x000fcc00080006ff */
[----:B------:R-:W-:-:S04]  /*25a0*/  MOV R0, UR35 ;  /* 0x0000002300007c02 */ /* 0x000fc80008000f00 */
[----:B------:R-:W2:Y:S02]  /*25b0*/  SYNCS.PHASECHK.TRANS64.TRYWAIT P0, [UR12+0x48], R0 ;  /* 0x00004800ff0075a7 */ /* 0x000ea4000800110c */
[----:B--2---:R-:W-:Y:S05]  /*25c0*/  @!P0 BRA `(.L_x_43) ;  /* 0x0000002400cc8947 */ /* 0x004fea0003800000 */
.L_x_33:
[----:B------:R-:W-:-:S13]  /*25d0*/  ISETP.GT.AND P0, PT, R121, 0x3, PT ;  /* 0x000000037900780c */ /* 0x000fda0003f04270 */
[----:B-1----:R-:W-:Y:S05]  /*25e0*/  @P0 EXIT ;  /* 0x000000000000094d */ /* 0x002fea0003800000 */
[----:B------:R-:W-:-:S13]  /*25f0*/  ISETP.NE.AND P0, PT, R121, RZ, PT ;  /* 0x000000ff7900720c */ /* 0x000fda0003f05270 */
[----:B------:R-:W-:Y:S05]  /*2600*/  @P0 BRA `(.L_x_44) ;  /* 0x0000000000b80947 */ /* 0x000fea0003800000 */
[----:B------:R-:W1:Y:S01]  /*2610*/  S2UR UR5, SR_CgaCtaId ;  /* 0x00000000000579c3 */ /* 0x000e620000008800 */
[----:B------:R-:W-:Y:S01]  /*2620*/  NOP ;  /* 0x0000000000007918 */ /* 0x000fe20000000000 */
[----:B------:R-:W-:Y:S02]  /*2630*/  UMOV UR4, 0x40 ;  /* 0x0000004000047882 */ /* 0x000fe40000000000 */
[----:B-1----:R-:W-:-:S09]  /*2640*/  ULEA UR4, UR5, UR4, 0x18 ;  /* 0x0000000405047291 */ /* 0x002fd2000f8ec0ff */
[----:B--2-4-:R-:W1:Y:S01]  /*2650*/  LDS.U8 R0, [UR4] ;  /* 0x00000004ff007984 */ /* 0x014e620008000000 */
[----:B------:R-:W-:Y:S02]  /*2660*/  UMOV UR4, 0x400 ;  /* 0x0000040000047882 */ /* 0x000fe40000000000 */
[----:B------:R-:W-:Y:S01]  /*2670*/  ULEA UR4, UR5, UR4, 0x18 ;  /* 0x0000000405047291 */ /* 0x000fe2000f8ec0ff */
[----:B-1----:R-:W-:-:S13]  /*2680*/  ISETP.NE.AND P0, PT, R0, RZ, PT ;  /* 0x000000ff0000720c */ /* 0x002fda0003f05270 */
[----:B------:R-:W-:Y:S05]  /*2690*/  @P0 BRA `(.L_x_45) ;  /* 0x00000000007c0947 */ /* 0x000fea0003800000 */
[----:B------:R-:W-:-:S13]  /*26a0*/  ELECT P0, URZ, PT ;  /* 0x0000000000ff782f */ /* 0x000fda0003800000 */
[----:B------:R-:W-:Y:S05]  /*26b0*/  @!P0 BRA `(.L_x_46) ;  /* 0x0000000000848947 */ /* 0x000fea0003800000 */
[----:B------:R-:W-:-:S05]  /*26c0*/  UMOV UR6, 0x10 ;  /* 0x0000001000067882 */ /* 0x000fca0000000000 */
[----:B------:R-:W-:Y:S04]  /*26d0*/  DEPBAR.LE SB1, 0x36 ;  /* 0x00009d800000791a */ /* 0x000fe80000000000 */
[----:B------:R-:W1:Y:S02]  /*26e0*/  UTCATOMSWS.FIND_AND_SET.ALIGN UP0, UR6, UR6 ;  /* 0x00000006000675e3 */ /* 0x000e640008000800 */
[----:B-1----:R-:W-:Y:S01]  /*26f0*/  PLOP3.LUT P0, PT, PT, PT, UP0, 0x80, 0x8 ;  /* 0x000000000008781c */ /* 0x002fe20003f0f008 */
[----:B------:R-:W-:-:S03]  /*2700*/  IMAD.U32 R3, RZ, RZ, UR6 ;  /* 0x00000006ff037e24 */ /* 0x000fc6000f8e00ff */
[----:B------:R-:W-:-:S04]  /*2710*/  SEL R0, RZ, 0xffffffff, !P0 ;  /* 0xffffffffff007807 */ /* 0x000fc80004000000 */
[----:B------:R-:W-:-:S13]  /*2720*/  ISETP.NE.AND P0, PT, R0, RZ, PT ;  /* 0x000000ff0000720c */ /* 0x000fda0003f05270 */
[----:B------:R-:W-:Y:S05]  /*2730*/  @P0 BRA `(.L_x_47) ;  /* 0x0000000000240947 */ /* 0x000fea0003800000 */
.L_x_48:
[----:B------:R-:W-:Y:S05]  /*2740*/  NANOSLEEP 0x64 ;  /* 0x000000640000795d */ /* 0x000fea0003800000 */
[----:B------:R-:W-:-:S05]  /*2750*/  UMOV UR6, 0x10 ;  /* 0x0000001000067882 */ /* 0x000fca0000000000 */
[----:B------:R-:W-:Y:S04]  /*2760*/  DEPBAR.LE SB1, 0x36 ;  /* 0x00009d800000791a */ /* 0x000fe80000000000 */
[----:B------:R-:W1:Y:S02]  /*2770*/  UTCATOMSWS.FIND_AND_SET.ALIGN UP0, UR6, UR6 ;  /* 0x00000006000675e3 */ /* 0x000e640008000800 */
[----:B-1----:R-:W-:Y:S01]  /*2780*/  PLOP3.LUT P0, PT, PT, PT, UP0, 0x80, 0x8 ;  /* 0x000000000008781c */ /* 0x002fe20003f0f008 */
[----:B------:R-:W-:-:S03]  /*2790*/  IMAD.U32 R3, RZ, RZ, UR6 ;  /* 0x00000006ff037e24 */ /* 0x000fc6000f8e00ff */
[----:B------:R-:W-:-:S04]  /*27a0*/  SEL R0, RZ, 0xffffffff, !P0 ;  /* 0xffffffffff007807 */ /* 0x000fc80004000000 */
[----:B------:R-:W-:-:S13]  /*27b0*/  ISETP.NE.AND P0, PT, R0, RZ, PT ;  /* 0x000000ff0000720c */ /* 0x000fda0003f05270 */
[----:B------:R-:W-:Y:S05]  /*27c0*/  @!P0 BRA `(.L_x_48) ;  /* 0xfffffffc00dc8947 */ /* 0x000fea000383ffff */
.L_x_47:
[C---:B------:R-:W-:Y:S01]  /*27d0*/  R2UR UR7, R3.reuse ;  /* 0x00000000030772ca */ /* 0x040fe200000e0000 */
[----:B------:R-:W-:Y:S01]  /*27e0*/  IMAD.MOV.U32 R0, RZ, RZ, 0xffff ;  /* 0x0000ffffff007424 */ /* 0x000fe200078e00ff */
[----:B------:R-:W-:Y:S02]  /*27f0*/  UMOV UR6, 0x50 ;  /* 0x0000005000067882 */ /* 0x000fe40000000000 */
[----:B------:R-:W-:Y:S02]  /*2800*/  ULEA UR6, UR5, UR6, 0x18 ;  /* 0x0000000605067291 */ /* 0x000fe4000f8ec0ff */
[----:B------:R-:W-:Y:S01]  /*2810*/  SHF.L.U32 R0, R0, R3, RZ ;  /* 0x0000000300007219 */ /* 0x000fe200000006ff */
[----:B------:R-:W-:-:S06]  /*2820*/  IMAD.SHL.U32 R3, R3, 0x20, RZ ;  /* 0x0000002003037824 */ /* 0x000fcc00078e00ff */
[----:B------:R-:W-:-:S04]  /*2830*/  UIADD3 UR7, UPT, UPT, UR7, 0x10, URZ ;  /* 0x0000001007077890 */ /* 0x000fc8000fffe0ff */
[----:B------:R-:W-:-:S06]  /*2840*/  USHF.L.U32 UR7, UR14, UR7, URZ ;  /* 0x000000070e077299 */ /* 0x000fcc00080006ff */
[----:B------:R-:W-:-:S05]  /*2850*/  LOP3.LUT R0, R0, UR7, RZ, 0xfc, !PT ;  /* 0x0000000700007c12 */ /* 0x000fca000f8efcff */
[----:B------:R1:W-:Y:S04]  /*2860*/  ATOMS.OR RZ, [UR6], R0 ;  /* 0x00000000ffff798c */ /* 0x0003e8000b000006 */
[----:B------:R1:W-:Y:S01]  /*2870*/  STS [UR4+0x78], R3 ;  /* 0x00007803ff007988 */ /* 0x0003e20008000804 */
[----:B------:R-:W-:Y:S05]  /*2880*/  BRA `(.L_x_46) ;  /* 0x0000000000107947 */ /* 0x000fea0003800000 */
.L_x_45:
[----:B------:R-:W-:Y:S02]  /*2890*/  MOV R0, 0xffffffff ;  /* 0xffffffff00007802 */ /* 0x000fe40000000f00 */
[----:B------:R-:W-:-:S03]  /*28a0*/  MOV R2, 0x28d0 ;  /* 0x000028d000027802 */ /* 0x000fc60000000f00 */
[----:B------:R1:W-:Y:S04]  /*28b0*/  STS [UR4+0x78], R0 ;  /* 0x00007800ff007988 */ /* 0x0003e80008000804 */
[----:B-1-3--:R-:W-:Y:S05]  /*28c0*/  CALL.REL.NOINC `($__internal_1_$__cuda_sm10x_tcgen05_guardrail_trap_phase_invalid_during_alloc) ;  /* 0x00000024007c7944 */ /* 0x00afea0003c00000 */
.L_x_46:
[----:B------:R-:W-:Y:S05]  /*28d0*/  WARPSYNC.ALL ;  /* 0x0000000000007948 */ /* 0x000fea0003800000 */
[----:B------:R-:W-:Y:S01]  /*28e0*/  NOP ;  /* 0x0000000000007918 */ /* 0x000fe20000000000 */
.L_x_44:
[----:B------:R-:W5:Y:S08]  /*28f0*/  S2UR UR4, SR_CgaCtaId ;  /* 0x00000000000479c3 */ /* 0x000f700000008800 */
[----:B------:R-:W-:Y:S06]  /*2900*/  BAR.SYNC.DEFER_BLOCKING 0x3, 0xa0 ;  /* 0x00c2800000007b1d */ /* 0x000fec0000010000 */
[----:B------:R-:W-:-:S02]  /*2910*/  UMOV UR5, 0x400 ;  /* 0x0000040000057882 */ /* 0x000fc40000000000 */
[----:B-----5:R-:W-:-:S06]  /*2920*/  ULEA UR4, UR4, UR5, 0x18 ;  /* 0x0000000504047291 */ /* 0x020fcc000f8ec0ff */
[----:B------:R-:W-:-:S05]  /*2930*/  MOV R87, UR4 ;  /* 0x0000000400577c02 */ /* 0x000fca0008000f00 */
[----:B------:R1:W2:Y:S01]  /*2940*/  LDS R120, [R87+0x78] ;  /* 0x0000780057787984 */ /* 0x0002a20000000800 */
[----:B------:R-:W5:Y:S02]  /*2950*/  SYNCS.PHASECHK.TRANS64.TRYWAIT P0, [R87+URZ+0x50], RZ ;  /* 0x000050ff570075a7 */ /* 0x000f6400080011ff */
[----:B-12--5:R-:W-:Y:S05]  /*2960*/  @!P0 BRA `(.L_x_49) ;  /* 0x0000002400048947 */ /* 0x026fea0003800000 */
.L_x_88:
[----:B------:R-:W2:Y:S01]  /*2970*/  LDS.128 R88, [R87+0x36c10] ;  /* 0x036c100057587984 */ /* 0x000ea20000000c00 */
[----:B----4-:R-:W-:Y:S01]  /*2980*/  HFMA2 R0, -RZ, RZ, 0, 5.9604644775390625e-08 ;  /* 0x00000001ff007431 */ /* 0x010fe200000001ff */
[----:B------:R4:W-:Y:S06]  /*2990*/  MEMBAR.ALL.CTA ;  /* 0x0000000000007992 */ /* 0x0009ec0000008000 */
[----:B----4-:R-:W4:Y:S02]  /*29a0*/  FENCE.VIEW.ASYNC.S ;  /* 0x00000000000073c6 */ /* 0x010f240000000000 */
[----:B----4-:R4:W-:Y:S01]  /*29b0*/  SYNCS.ARRIVE.TRANS64.ART0 RZ, [R87+URZ+0x60], R0 ;  /* 0x0000600057ff79a7 */ /* 0x0109e200085000ff */
[----:B--2---:R-:W-:-:S13]  /*29c0*/  ISETP.NE.AND P0, PT, R91, 0x1, PT ;  /* 0x000000015b00780c */ /* 0x004fda0003f05270 */
[----:B----4-:R-:W-:Y:S05]  /*29d0*/  @P0 BRA `(.L_x_50) ;  /* 0x0000001800c80947 */ /* 0x010fea0003800000 */
[C---:B------:R-:W-:Y:S01]  /*29e0*/  IMAD.SHL.U32 R4, R104.reuse, 0x20, RZ ;  /* 0x0000002068047824 */ /* 0x040fe200078e00ff */
[----:B------:R-:W-:Y:S01]  /*29f0*/  SHF.R.U32.HI R3, RZ, 0x5, R104 ;  /* 0x00000005ff037819 */ /* 0x000fe20000011668 */
[----:B------:R-:W-:Y:S01]  /*2a00*/  IMAD.SHL.U32 R2, R104, 0x80, RZ ;  /* 0x0000008068027824 */ /* 0x000fe200078e00ff */
[----:B------:R-:W2:Y:S01]  /*2a10*/  S2UR UR8, SR_CgaCtaId ;  /* 0x00000000000879c3 */ /* 0x000ea20000008800 */
[----:B------:R-:W4:Y:S01]  /*2a20*/  S2R R102, SR_LANEID ;  /* 0x0000000000667919 */ /* 0x000f220000000000 */
[----:B------:R-:W-:Y:S01]  /*2a30*/  LOP3.LUT R4, R4, 0x3e0, RZ, 0xc0, !PT ;  /* 0x000003e004047812 */ /* 0x000fe200078ec0ff */
[----:B------:R-:W-:Y:S01]  /*2a40*/  IMAD R119, R121, 0x4, R87 ;  /* 0x0000000479777824 */ /* 0x000fe200078e0257 */
[----:B------:R-:W-:Y:S01]  /*2a50*/  LOP3.LUT R2, R2, 0xf80, RZ, 0xc0, !PT ;  /* 0x00000f8002027812 */ /* 0x000fe200078ec0ff */
[----:B------:R-:W-:Y:S01]  /*2a60*/  IMAD.MOV.U32 R108, RZ, RZ, 0x1 ;  /* 0x00000001ff6c7424 */ /* 0x000fe200078e00ff */
[----:B------:R-:W-:Y:S01]  /*2a70*/  UMOV UR9, 0x400 ;  /* 0x0000040000097882 */ /* 0x000fe20000000000 */
[C---:B------:R-:W-:Y:S01]  /*2a80*/  IMAD R4, R3.reuse, 0x400, R4 ;  /* 0x0000040003047824 */ /* 0x040fe200078e0204 */
[----:B------:R-:W1:Y:S01]  /*2a90*/  LDCU.64 UR10, c[0x0][0x348] ;  /* 0x00006900ff0a77ac */ /* 0x000e620008000a00 */
[----:B------:R-:W-:-:S02]  /*2aa0*/  IMAD R2, R3, 0x1000, R2 ;  /* 0x0000100003027824 */ /* 0x000fc400078e0202 */
[C---:B------:R-:W-:Y:S02]  /*2ab0*/  IMAD.IADD R4, R87.reuse, 0x1, R4 ;  /* 0x0000000157047824 */ /* 0x040fe400078e0204 */
[----:B------:R-:W-:Y:S02]  /*2ac0*/  IMAD.IADD R2, R87, 0x1, R2 ;  /* 0x0000000157027824 */ /* 0x000fe400078e0202 */
[C---:B------:R-:W-:Y:S02]  /*2ad0*/  VIADD R7, R4.reuse, 0x4410 ;  /* 0x0000441004077836 */ /* 0x040fe40000000000 */
[----:B------:R-:W-:Y:S02]  /*2ae0*/  VIADD R4, R4, 0x4400 ;  /* 0x0000440004047836 */ /* 0x000fe40000000000 */
[C---:B------:R-:W-:Y:S01]  /*2af0*/  VIADD R5, R2.reuse, 0x430 ;  /* 0x0000043002057836 */ /* 0x040fe20000000000 */
[----:B------:R-:W-:Y:S01]  /*2b00*/  SHF.R.U32.HI R118, RZ, 0x3, R7 ;  /* 0x00000003ff767819 */ /* 0x000fe20000011607 */
[----:B------:R-:W-:Y:S01]  /*2b10*/  VIADD R6, R2, 0x420 ;  /* 0x0000042002067836 */ /* 0x000fe20000000000 */
[----:B------:R-:W-:Y:S01]  /*2b20*/  SHF.R.U32.HI R117, RZ, 0x3, R4 ;  /* 0x00000003ff757819 */ /* 0x000fe20000011604 */
[----:B------:R-:W-:Y:S01]  /*2b30*/  IMAD.MOV.U32 R106, RZ, RZ, RZ ;  /* 0x000000ffff6a7224 */ /* 0x000fe200078e00ff */
[----:B------:R-:W-:Y:S01]  /*2b40*/  SHF.R.U32.HI R116, RZ, 0x3, R5 ;  /* 0x00000003ff747819 */ /* 0x000fe20000011605 */
[----:B------:R-:W-:Y:S01]  /*2b50*/  IMAD.MOV.U32 R105, RZ, RZ, RZ ;  /* 0x000000ffff697224 */ /* 0x000fe200078e00ff */
[----:B------:R-:W-:Y:S01]  /*2b60*/  LOP3.LUT R117, R4, 0x10, R117, 0x78, !PT ;  /* 0x0000001004757812 */ /* 0x000fe200078e7875 */
[C---:B------:R-:W-:Y:S01]  /*2b70*/  VIADD R4, R2.reuse, 0x400 ;  /* 0x0000040002047836 */ /* 0x040fe20000000000 */
[----:B------:R-:W-:Y:S01]  /*2b80*/  LOP3.LUT R116, R5, 0x70, R116, 0x78, !PT ;  /* 0x0000007005747812 */ /* 0x000fe200078e7874 */
[----:B------:R-:W-:Y:S01]  /*2b90*/  VIADD R5, R2, 0x410 ;  /* 0x0000041002057836 */ /* 0x000fe20000000000 */
[----:B------:R-:W-:Y:S01]  /*2ba0*/  SHF.R.U32.HI R115, RZ, 0x3, R6 ;  /* 0x00000003ff737819 */ /* 0x000fe20000011606 */
[----:B------:R-:W-:Y:S01]  /*2bb0*/  IMAD R110, R3, 0x200000, R120 ;  /* 0x00200000036e7824 */ /* 0x000fe200078e0278 */
[----:B------:R-:W-:Y:S01]  /*2bc0*/  SHF.R.U32.HI R113, RZ, 0x3, R4 ;  /* 0x00000003ff717819 */ /* 0x000fe20000011604 */
[----:B--2---:R-:W-:Y:S01]  /*2bd0*/  ULEA UR7, UR8, UR9, 0x18 ;  /* 0x0000000908077291 */ /* 0x004fe2000f8ec0ff */
[----:B------:R-:W-:-:S02]  /*2be0*/  SHF.R.U32.HI R114, RZ, 0x3, R5 ;  /* 0x00000003ff727819 */ /* 0x000fc40000011605 */
[----:B------:R-:W-:Y:S01]  /*2bf0*/  LOP3.LUT R115, R6, 0x70, R115, 0x78, !PT ;  /* 0x0000007006737812 */ /* 0x000fe200078e7873 */
[C---:B------:R-:W-:Y:S01]  /*2c00*/  VIADD R6, R2.reuse, 0x460 ;  /* 0x0000046002067836 */ /* 0x040fe20000000000 */
[----:B------:R-:W-:Y:S01]  /*2c10*/  LOP3.LUT R114, R5, 0x70, R114, 0x78, !PT ;  /* 0x0000007005727812 */ /* 0x000fe200078e7872 */
[----:B------:R-:W-:Y:S01]  /*2c20*/  VIADD R5, R2, 0x470 ;  /* 0x0000047002057836 */ /* 0x000fe20000000000 */
[----:B------:R-:W-:Y:S01]  /*2c30*/  LOP3.LUT R113, R4, 0x70, R113, 0x78, !PT ;  /* 0x0000007004717812 */ /* 0x000fe200078e7871 */
[C---:B------:R-:W-:Y:S01]  /*2c40*/  VIADD R4, R2.reuse, 0x450 ;  /* 0x0000045002047836 */ /* 0x040fe20000000000 */
[----:B------:R-:W-:Y:S01]  /*2c50*/  SHF.R.U32.HI R111, RZ, 0x3, R6 ;  /* 0x00000003ff6f7819 */ /* 0x000fe20000011606 */
[----:B------:R-:W-:Y:S01]  /*2c60*/  VIADD R2, R2, 0x440 ;  /* 0x0000044002027836 */ /* 0x000fe20000000000 */
[----:B------:R-:W-:Y:S02]  /*2c70*/  SHF.R.U32.HI R112, RZ, 0x3, R5 ;  /* 0x00000003ff707819 */ /* 0x000fe40000011605 */
[----:B------:R-:W-:-:S02]  /*2c80*/  SHF.R.U32.HI R109, RZ, 0x3, R4 ;  /* 0x00000003ff6d7819 */ /* 0x000fc40000011604 */
[----:B------:R-:W-:Y:S02]  /*2c90*/  SHF.R.U32.HI R107, RZ, 0x3, R2 ;  /* 0x00000003ff6b7819 */ /* 0x000fe40000011602 */
[----:B------:R-:W-:Y:S02]  /*2ca0*/  LOP3.LUT R118, R7, 0x10, R118, 0x78, !PT ;  /* 0x0000001007767812 */ /* 0x000fe400078e7876 */
[----:B------:R-:W-:Y:S02]  /*2cb0*/  LOP3.LUT R112, R5, 0x70, R112, 0x78, !PT ;  /* 0x0000007005707812 */ /* 0x000fe400078e7870 */
[----:B------:R-:W-:Y:S02]  /*2cc0*/  LOP3.LUT R111, R6, 0x70, R111, 0x78, !PT ;  /* 0x00000070066f7812 */ /* 0x000fe400078e786f */
[----:B------:R-:W-:Y:S02]  /*2cd0*/  LOP3.LUT R109, R4, 0x70, R109, 0x78, !PT ;  /* 0x00000070046d7812 */ /* 0x000fe400078e786d */
[----:B-1--4-:R-:W-:-:S07]  /*2ce0*/  LOP3.LUT R107, R2, 0x70, R107, 0x78, !PT ;  /* 0x00000070026b7812 */ /* 0x012fce00078e786b */
.L_x_63:
[----:B------:R-:W1:Y:S01]  /*2cf0*/  LDC.64 R6, c[0x0][0x750] ;  /* 0x0001d400ff067b82 */ /* 0x000e620000000a00 */
[----:B------:R-:W-:-:S04]  /*2d00*/  SHF.L.U32 R123, R88, 0x7, RZ ;  /* 0x00000007587b7819 */ /* 0x000fc800000006ff */
[----:B------:R-:W-:-:S03]  /*2d10*/  IADD3 R5, PT, PT, R123, R104, RZ ;  /* 0x000000687b057210 */ /* 0x000fc60007ffe0ff */
[----:B------:R-:W2:Y:S01]  /*2d20*/  LDC.64 R2, c[0x0][0x758] ;  /* 0x0001d600ff027b82 */ /* 0x000ea20000000a00 */
[----:B-1----:R-:W-:-:S05]  /*2d30*/  IMAD.WIDE R6, R90, 0x4, R6 ;  /* 0x000000045a067825 */ /* 0x002fca00078e0206 */
[----:B------:R1:W5:Y:S01]  /*2d40*/  LDG.E R122, desc[UR22][R6.64] ;  /* 0x00000016067a7981 */ /* 0x000362000c1e1900 */
[----:B--2---:R-:W-:Y:S01]  /*2d50*/  IMAD.WIDE R4, R5, 0x4, R2 ;  /* 0x0000000405047825 */ /* 0x004fe200078e0202 */
[----:B------:R-:W-:-:S04]  /*2d60*/  SHF.L.U32 R2, R105, 0x1f, RZ ;  /* 0x0000001f69027819 */ /* 0x000fc800000006ff */
[----:B------:R1:W5:Y:S01]  /*2d70*/  LDG.E R88, desc[UR22][R4.64] ;  /* 0x0000001604587981 */ /* 0x000362000c1e1900 */
[----:B------:R-:W2:Y:S01]  /*2d80*/  SYNCS.PHASECHK.TRANS64.TRYWAIT P0, [R87+URZ+0x40], R2 ;  /* 0x00004002570075a7 */ /* 0x000ea200080011ff */
[----:B------:R-:W-:Y:S02]  /*2d90*/  ISETP.NE.AND P4, PT, R105, RZ, PT ;  /* 0x000000ff6900720c */ /* 0x000fe40003f85270 */
[----:B------:R-:W-:Y:S01]  /*2da0*/  MOV R103, R90 ;  /* 0x0000005a00677202 */ /* 0x000fe20000000f00 */
[----:B-12---:R-:W-:Y:S10]  /*2db0*/  @!P0 BRA `(.L_x_51) ;  /* 0x0000002000048947 */ /* 0x006ff40003800000 */
.L_x_90:
[----:B------:R-:W-:Y:S01]  /*2dc0*/  SHF.R.S32.HI R86, RZ, 0x1f, R90 ;  /* 0x0000001fff567819 */ /* 0x000fe2000001145a */
[----:B------:R-:W-:Y:S01]  /*2dd0*/  IMAD R125, R105, 0xd0, R110 ;  /* 0x000000d0697d7824 */ /* 0x000fe200078e026e */
[----:B------:R-:W-:Y:S02]  /*2de0*/  CS2R R128, SRZ ;  /* 0x0000000000807805 */ /* 0x000fe4000001ff00 */
[----:B------:R-:W-:-:S07]  /*2df0*/  CS2R R126, SRZ ;  /* 0x00000000007e7805 */ /* 0x000fce000001ff00 */
.L_x_58:
[----:B------:R-:W-:Y:S01]  /*2e00*/  IADD3 R124, PT, PT, R128, 0x3, RZ ;  /* 0x00000003807c7810 */ /* 0x000fe20007ffe0ff */
[----:B------:R-:W-:Y:S05]  /*2e10*/  WARPSYNC.ALL ;  /* 0x0000000000007948 */ /* 0x000fea0003800000 */
[----:B------:R-:W-:Y:S01]  /*2e20*/  NOP ;  /* 0x0000000000007918 */ /* 0x000fe20000000000 */
[----:B------:R-:W-:Y:S01]  /*2e30*/  SEL R124, R124, R127, !P4 ;  /* 0x0000007f7c7c7207 */ /* 0x000fe20006000000 */
[----:B------:R-:W-:Y:S01]  /*2e40*/  BSSY.RECONVERGENT B0, `(.L_x_52) ;  /* 0x000003a000007945 */ /* 0x000fe20003800200 */
[----:B------:R-:W-:Y:S02]  /*2e50*/  ISETP.NE.AND P0, PT, R126, RZ, PT ;  /* 0x000000ff7e00720c */ /* 0x000fe40003f05270 */
[----:B------:R-:W-:-:S04]  /*2e60*/  SHF.L.U32 R90, R124, 0x6, RZ ;  /* 0x000000067c5a7819 */ /* 0x000fc800000006ff */
[----:B------:R-:W-:-:S04]  /*2e70*/  IADD3 R2, PT, PT, R125, R90, RZ ;  /* 0x0000005a7d027210 */ /* 0x000fc80007ffe0ff */
[----:B------:R-:W-:-:S13]  /*2e80*/  R2UR UR4, R2 ;  /* 0x00000000020472ca */ /* 0x000fda00000e0000 */
[----:B------:R-:W2:Y:S01]  /*2e90*/  LDTM.x32 R36, tmem[UR4+0x20] ;  /* 0x00002004002479ee */ /* 0x000ea200082c0000 */
[----:B------:R-:W-:-:S13]  /*2ea0*/  R2UR UR4, R2 ;  /* 0x00000000020472ca */ /* 0x000fda00000e0000 */
[----:B-1----:R-:W4:Y:S01]  /*2eb0*/  LDTM.x32 R4, tmem[UR4] ;  /* 0x00000004000479ee */ /* 0x002f2200082c0000 */
[-C--:B-12--5:R-:W-:Y:S02]  /*2ec0*/  FMUL2 R2, R36.F32x2.HI_LO, R122.reuse.F32 ;  /* 0x0000007a2402724a */ /* 0x0a6fe40001000000 */
[-C--:B------:R-:W-:Y:S02]  /*2ed0*/  FMUL2 R36, R40.F32x2.HI_LO, R122.reuse.F32 ;  /* 0x0000007a2824724a */ /* 0x080fe40001000000 */
[-C--:B------:R-:W-:Y:S02]  /*2ee0*/  FMUL2 R40, R44.F32x2.HI_LO, R122.reuse.F32 ;  /* 0x0000007a2c28724a */ /* 0x080fe40001000000 */
[-C--:B------:R-:W-:Y:S02]  /*2ef0*/  FMUL2 R44, R48.F32x2.HI_LO, R122.reuse.F32 ;  /* 0x0000007a302c724a */ /* 0x080fe40001000000 */
[-C--:B------:R-:W-:Y:S02]  /*2f00*/  FMUL2 R48, R52.F32x2.HI_LO, R122.reuse.F32 ;  /* 0x0000007a3430724a */ /* 0x080fe40001000000 */
[----:B------:R-:W-:-:S02]  /*2f10*/  FMUL2 R38, R38.F32x2.HI_LO, R122.F32 ;  /* 0x0000007a2626724a */ /* 0x000fc40001000000 */
[-C--:B------:R-:W-:Y:S02]  /*2f20*/  FMUL2 R42, R42.F32x2.HI_LO, R122.reuse.F32 ;  /* 0x0000007a2a2a724a */ /* 0x080fe40001000000 */
[-C--:B------:R-:W-:Y:S02]  /*2f30*/  FMUL2 R46, R46.F32x2.HI_LO, R122.reuse.F32 ;  /* 0x0000007a2e2e724a */ /* 0x080fe40001000000 */
[-C--:B------:R-:W-:Y:S02]  /*2f40*/  FMUL2 R50, R50.F32x2.HI_LO, R122.reuse.F32 ;  /* 0x0000007a3232724a */ /* 0x080fe40001000000 */
[-C--:B------:R-:W-:Y:S02]  /*2f50*/  FMUL2 R54, R54.F32x2.HI_LO, R122.reuse.F32 ;  /* 0x0000007a3636724a */ /* 0x080fe40001000000 */
[-C--:B------:R-:W-:Y:S02]  /*2f60*/  FMUL2 R52, R56.F32x2.HI_LO, R122.reuse.F32 ;  /* 0x0000007a3834724a */ /* 0x080fe40001000000 */
[----:B------:R-:W-:-:S02]  /*2f70*/  FMUL2 R58, R58.F32x2.HI_LO, R122.F32 ;  /* 0x0000007a3a3a724a */ /* 0x000fc40001000000 */
[-C--:B------:R-:W-:Y:S02]  /*2f80*/  FMUL2 R56, R60.F32x2.HI_LO, R122.reuse.F32 ;  /* 0x0000007a3c38724a */ /* 0x080fe40001000000 */
[-C--:B------:R-:W-:Y:S02]  /*2f90*/  FMUL2 R60, R64.F32x2.HI_LO, R122.reuse.F32 ;  /* 0x0000007a403c724a */ /* 0x080fe40001000000 */
[----:B----4-:R-:W-:Y:S01]  /*2fa0*/  FMUL2 R70, R8.F32x2.HI_LO, R122.F32 ;  /* 0x0000007a0846724a */ /* 0x010fe20001000000 */
[----:B------:R-:W-:Y:S01]  /*2fb0*/  F2FP.BF16.F32.PACK_AB R8, R3, R2 ;  /* 0x000000020308723e */ /* 0x000fe200000010ff */
[----:B------:R-:W-:Y:S01]  /*2fc0*/  FMUL2 R72, R10.F32x2.HI_LO, R122.F32 ;  /* 0x0000007a0a48724a */ /* 0x000fe20001000000 */
        /* <DEDUP_REMOVED lines=21> */
[----:B------:R-:W-:-:S02]  /*3120*/  FMUL2 R24, R24.F32x2.HI_LO, R122.F32 ;  /* 0x0000007a1818724a */ /* 0x000fc40001000000 */
[-C--:B------:R-:W-:Y:S02]  /*3130*/  FMUL2 R26, R26.F32x2.HI_LO, R122.reuse.F32 ;  /* 0x0000007a1a1a724a */ /* 0x080fe40001000000 */
[-C--:B------:R-:W-:Y:S02]  /*3140*/  FMUL2 R28, R28.F32x2.HI_LO, R122.reuse.F32 ;  /* 0x0000007a1c1c724a */ /* 0x080fe40001000000 */
[-C--:B------:R-:W-:Y:S02]  /*3150*/  FMUL2 R30, R30.F32x2.HI_LO, R122.reuse.F32 ;  /* 0x0000007a1e1e724a */ /* 0x080fe40001000000 */
[-C--:B------:R-:W-:Y:S02]  /*3160*/  FMUL2 R32, R32.F32x2.HI_LO, R122.reuse.F32 ;  /* 0x0000007a2020724a */ /* 0x080fe40001000000 */
[----:B------:R-:W-:Y:S01]  /*3170*/  FMUL2 R34, R34.F32x2.HI_LO, R122.F32 ;  /* 0x0000007a2222724a */ /* 0x000fe20001000000 */
[----:B------:R-:W-:Y:S06]  /*3180*/  @P0 BRA `(.L_x_53) ;  /* 0x0000000000140947 */ /* 0x000fec0003800000 */
[----:B------:R-:W-:Y:S01]  /*3190*/  ELECT P0, URZ, PT ;  /* 0x0000000000ff782f */ /* 0x000fe20003800000 */
[----:B------:R-:W-:Y:S01]  /*31a0*/  NOP ;  /* 0x0000000000007918 */ /* 0x000fe20000000000 */
[----:B------:R-:W-:-:S11]  /*31b0*/  LOP3.LUT R105, R105, 0x1, RZ, 0x3c, !PT ;  /* 0x0000000169697812 */ /* 0x000fd600078e3cff */
[----:B------:R-:W-:-:S04]  /*31c0*/  @P0 IMAD.MOV.U32 R4, RZ, RZ, 0x1 ;  /* 0x00000001ff040424 */ /* 0x000fc800078e00ff */
[----:B------:R1:W-:Y:S03]  /*31d0*/  @P0 SYNCS.ARRIVE.TRANS64.ART0 RZ, [R87+URZ+0x48], R4 ;  /* 0x0000480457ff09a7 */ /* 0x0003e600085000ff */
.L_x_53:
[----:B------:R-:W-:Y:S05]  /*31e0*/  BSYNC.RECONVERGENT B0 ;  /* 0x0000000000007941 */ /* 0x000fea0003800200 */
.L_x_52:
[----:B------:R-:W-:Y:S01]  /*31f0*/  F2FP.BF16.F32.PACK_AB R20, R57, R56 ;  /* 0x000000383914723e */ /* 0x000fe200000010ff */
[----:B------:R2:W-:Y:S01]  /*3200*/  STS.128 [R107], R8 ;  /* 0x000000086b007388 */ /* 0x0005e20000000c00 */
[----:B------:R-:W-:Y:S02]  /*3210*/  F2FP.BF16.F32.PACK_AB R21, R63, R62 ;  /* 0x0000003e3f15723e */ /* 0x000fe400000010ff */
[----:B------:R-:W-:Y:S01]  /*3220*/  F2FP.BF16.F32.PACK_AB R22, R61, R60 ;  /* 0x0000003c3d16723e */ /* 0x000fe200000010ff */
[----:B------:R4:W-:Y:S01]  /*3230*/  STS.128 [R109], R12 ;  /* 0x0000000c6d007388 */ /* 0x0009e20000000c00 */
[----:B------:R-:W-:Y:S02]  /*3240*/  F2FP.BF16.F32.PACK_AB R23, R67, R66 ;  /* 0x000000424317723e */ /* 0x000fe400000010ff */
[----:B-1----:R-:W-:Y:S01]  /*3250*/  F2FP.BF16.F32.PACK_AB R4, R65, R64 ;  /* 0x000000404104723e */ /* 0x002fe200000010ff */
[----:B------:R1:W-:Y:S01]  /*3260*/  STS.128 [R111], R16 ;  /* 0x000000106f007388 */ /* 0x0003e20000000c00 */
[----:B------:R-:W-:-:S02]  /*3270*/  F2FP.BF16.F32.PACK_AB R5, R69, R68 ;  /* 0x000000444505723e */ /* 0x000fc400000010ff */
[----:B------:R-:W-:Y:S01]  /*3280*/  F2FP.BF16.F32.PACK_AB R6, R71, R70 ;  /* 0x000000464706723e */ /* 0x000fe200000010ff */
[----:B------:R3:W-:Y:S01]  /*3290*/  STS.128 [R112], R20 ;  /* 0x0000001470007388 */ /* 0x0007e20000000c00 */
[----:B------:R-:W-:Y:S02]  /*32a0*/  F2FP.BF16.F32.PACK_AB R7, R73, R72 ;  /* 0x000000484907723e */ /* 0x000fe400000010ff */
[----:B---3--:R-:W-:Y:S02]  /*32b0*/  ISETP.NE.AND P2, PT, R121, RZ, PT ;  /* 0x000000ff7900720c */ /* 0x008fe40003f45270 */
[C---:B------:R-:W-:Y:S01]  /*32c0*/  ISETP.GE.U32.AND P3, PT, R126.reuse, 0x6, PT ;  /* 0x000000067e00780c */ /* 0x040fe20003f66070 */
[----:B------:R3:W-:Y:S01]  /*32d0*/  STS.128 [R113], R4 ;  /* 0x0000000471007388 */ /* 0x0007e20000000c00 */
[----:B------:R-:W-:Y:S01]  /*32e0*/  VIADD R126, R126, 0x2 ;  /* 0x000000027e7e7836 */ /* 0x000fe20000000000 */
[----:B--2---:R-:W-:Y:S02]  /*32f0*/  F2FP.BF16.F32.PACK_AB R8, R75, R74 ;  /* 0x0000004a4b08723e */ /* 0x004fe400000010ff */
[----:B------:R-:W-:-:S02]  /*3300*/  F2FP.BF16.F32.PACK_AB R9, R77, R76 ;  /* 0x0000004c4d09723e */ /* 0x000fc400000010ff */
[----:B------:R-:W-:Y:S02]  /*3310*/  F2FP.BF16.F32.PACK_AB R10, R79, R78 ;  /* 0x0000004e4f0a723e */ /* 0x000fe400000010ff */
[----:B------:R-:W-:Y:S02]  /*3320*/  F2FP.BF16.F32.PACK_AB R11, R81, R80 ;  /* 0x00000050510b723e */ /* 0x000fe400000010ff */
[----:B----4-:R-:W-:Y:S02]  /*3330*/  F2FP.BF16.F32.PACK_AB R12, R83, R82 ;  /* 0x00000052530c723e */ /* 0x010fe400000010ff */
[----:B------:R-:W-:Y:S01]  /*3340*/  F2FP.BF16.F32.PACK_AB R13, R85, R84 ;  /* 0x00000054550d723e */ /* 0x000fe200000010ff */
[----:B------:R3:W-:Y:S01]  /*3350*/  STS.128 [R114], R8 ;  /* 0x0000000872007388 */ /* 0x0007e20000000c00 */
[----:B------:R-:W-:Y:S02]  /*3360*/  F2FP.BF16.F32.PACK_AB R14, R25, R24 ;  /* 0x00000018190e723e */ /* 0x000fe400000010ff */
[----:B------:R-:W-:-:S02]  /*3370*/  F2FP.BF16.F32.PACK_AB R15, R27, R26 ;  /* 0x0000001a1b0f723e */ /* 0x000fc400000010ff */
[----:B-1----:R-:W-:Y:S02]  /*3380*/  F2FP.BF16.F32.PACK_AB R16, R29, R28 ;  /* 0x0000001c1d10723e */ /* 0x002fe400000010ff */
[----:B------:R-:W-:Y:S01]  /*3390*/  F2FP.BF16.F32.PACK_AB R17, R31, R30 ;  /* 0x0000001e1f11723e */ /* 0x000fe200000010ff */
[----:B------:R3:W-:Y:S01]  /*33a0*/  STS.128 [R115], R12 ;  /* 0x0000000c73007388 */ /* 0x0007e20000000c00 */
[----:B------:R-:W-:Y:S02]  /*33b0*/  F2FP.BF16.F32.PACK_AB R18, R33, R32 ;  /* 0x000000202112723e */ /* 0x000fe400000010ff */
[----:B------:R-:W-:-:S05]  /*33c0*/  F2FP.BF16.F32.PACK_AB R19, R35, R34 ;  /* 0x000000222313723e */ /* 0x000fca00000010ff */
[----:B------:R3:W-:Y:S01]  /*33d0*/  STS.128 [R116], R16 ;  /* 0x0000001074007388 */ /* 0x0007e20000000c00 */
[----:B------:R1:W-:Y:S06]  /*33e0*/  MEMBAR.ALL.CTA ;  /* 0x0000000000007992 */ /* 0x0003ec0000008000 */
[----:B-1----:R-:W1:Y:S02]  /*33f0*/  FENCE.VIEW.ASYNC.S ;  /* 0x00000000000073c6 */ /* 0x002e640000000000 */
[----:B-1----:R-:W-:Y:S06]  /*3400*/  BAR.SYNC.DEFER_BLOCKING 0x2, 0x80 ;  /* 0x0082000000007b1d */ /* 0x002fec0000010000 */
[----:B------:R-:W-:Y:S05]  /*3410*/  @P2 BRA `(.L_x_54) ;  /* 0x0000000000442947 */ /* 0x000fea0003800000 */
[----:B------:R-:W-:Y:S01]  /*3420*/  UIADD3 UR12, UP0, UPT, UR10, 0x240, URZ ;  /* 0x000002400a0c7890 */ /* 0x000fe2000ff1e0ff */
[----:B------:R-:W-:Y:S01]  /*3430*/  PLOP3.LUT P0, PT, PT, PT, PT, 0x80, 0x8 ;  /* 0x000000000008781c */ /* 0x000fe20003f0f070 */
[----:B------:R-:W-:Y:S01]  /*3440*/  IMAD R90, R89, 0x100, R90 ;  /* 0x00000100595a7824 */ /* 0x000fe200078e025a */
[----:B---3--:R-:W-:Y:S01]  /*3450*/  IADD3 R4, PT, PT, R87, 0x400, RZ ;  /* 0x0000040057047810 */ /* 0x008fe20007ffe0ff */
[----:B------:R-:W-:-:S12]  /*3460*/  UIADD3.X UR13, UPT, UPT, URZ, UR11, URZ, UP0, !UPT ;  /* 0x0000000bff0d7290 */ /* 0x000fd800087fe4ff */
.L_x_55:
[----:B------:R-:W-:Y:S02]  /*3470*/  PLOP3.LUT P1, PT, P1, P0, PT, 0xf2, 0x2f ;  /* 0x00000000002f781c */ /* 0x000fe40000f21e72 */
[----:B------:R-:W-:-:S08]  /*3480*/  @P0 R2UR P1, UR6, R123 ;  /* 0x000000007b0602ca */ /* 0x000fd00000020000 */
[----:B------:R-:W-:Y:S02]  /*3490*/  PLOP3.LUT P1, PT, P1, P0, PT, 0xf2, 0x2f ;  /* 0x00000000002f781c */ /* 0x000fe40000f21e72 */
[----:B------:R-:W-:-:S08]  /*34a0*/  @P0 R2UR.OR P1, UR5, R90 ;  /* 0x000000005a0502ca */ /* 0x000fd00000120000 */
[----:B------:R-:W-:Y:S02]  /*34b0*/  PLOP3.LUT P1, PT, P1, P0, PT, 0xf2, 0x2f ;  /* 0x00000000002f781c */ /* 0x000fe40000f21e72 */
[----:B------:R-:W-:-:S08]  /*34c0*/  @P0 R2UR.OR P1, UR4, R4 ;  /* 0x00000000040402ca */ /* 0x000fd00000120000 */
[----:B------:R-:W-:Y:S02]  /*34d0*/  @P0 PLOP3.LUT P0, PT, P1, PT, PT, 0x80, 0x8 ;  /* 0x000000000008081c */ /* 0x000fe40000f0f070 */
[----:B------:R-:W-:-:S03]  /*34e0*/  PLOP3.LUT P1, PT, PT, PT, PT, 0x80, 0x8 ;  /* 0x000000000008781c */ /* 0x000fc60003f2f070 */
[----:B------:R1:W-:Y:S08]  /*34f0*/  UTMASTG.2D [UR4], [UR12], desc[URZ] ;  /* 0x0000ff040c0073b5 */ /* 0x0003f00008009000 */
[----:B-1----:R-:W-:Y:S05]  /*3500*/  @P0 BRA.U.ANY `(.L_x_55) ;  /* 0xfffffffd00d80947 */ /* 0x002fea000393ffff */
[----:B------:R0:W-:Y:S01]  /*3510*/  UTMACMDFLUSH ;  /* 0x00000000000079b7 */ /* 0x0001e20000000000 */
[----:B------:R-:W-:-:S04]  /*3520*/  DEPBAR.LE SB0, 0x0 ;  /* 0x000080000000791a */ /* 0x000fc80000000000 */
.L_x_54:
[----:B------:R-:W-:Y:S01]  /*3530*/  FMUL2 R90, R76.F32x2.HI_LO, -1.4426950216293334961 ;  /* 0xbfb8aa3b4c5a784a */ /* 0x000fe20001000000 */
[----:B------:R-:W-:Y:S01]  /*3540*/  BAR.SYNC.DEFER_BLOCKING 0x2, 0x80 ;  /* 0x0082000000007b1d */ /* 0x000fe20000010000 */
[----:B---3--:R-:W-:Y:S02]  /*3550*/  FMUL2 R8, R30.F32x2.HI_LO, -1.4426950216293334961 ;  /* 0xbfb8aa3b1e08784a */ /* 0x008fe40001000000 */
[----:B------:R-:W-:Y:S02]  /*3560*/  FMUL2 R92, R74.F32x2.HI_LO, -1.4426950216293334961 ;  /* 0xbfb8aa3b4a5c784a */ /* 0x000fe40001000000 */
[----:B------:R-:W-:Y:S01]  /*3570*/  FMUL2 R10, R28.F32x2.HI_LO, -1.4426950216293334961 ;  /* 0xbfb8aa3b1c0a784a */ /* 0x000fe20001000000 */
[----:B------:R-:W-:Y:S01]  /*3580*/  MUFU.EX2 R90, R90 ;  /* 0x0000005a005a7308 */ /* 0x000fe20000000800 */
[----:B------:R-:W-:Y:S02]  /*3590*/  FMUL2 R20, R80.F32x2.HI_LO, -1.4426950216293334961 ;  /* 0xbfb8aa3b5014784a */ /* 0x000fe40001000000 */
[----:B------:R-:W-:-:S02]  /*35a0*/  FMUL2 R4, R34.F32x2.HI_LO, -1.4426950216293334961 ;  /* 0xbfb8aa3b2204784a */ /* 0x000fc40001000000 */
[----:B------:R-:W-:Y:S02]  /*35b0*/  FMUL2 R22, R78.F32x2.HI_LO, -1.4426950216293334961 ;  /* 0xbfb8aa3b4e16784a */ /* 0x000fe40001000000 */
[----:B------:R-:W-:Y:S01]  /*35c0*/  FMUL2 R6, R32.F32x2.HI_LO, -1.4426950216293334961 ;  /* 0xbfb8aa3b2006784a */ /* 0x000fe20001000000 */
[----:B------:R-:W1:Y:S01]  /*35d0*/  MUFU.EX2 R91, R91 ;  /* 0x0000005b005b7308 */ /* 0x000e620000000800 */
[----:B------:R-:W-:Y:S02]  /*35e0*/  FMUL2 R100, R64.F32x2.HI_LO, -1.4426950216293334961 ;  /* 0xbfb8aa3b4064784a */ /* 0x000fe40001000000 */
[----:B------:R-:W-:Y:S02]  /*35f0*/  FMUL2 R98, R68.F32x2.HI_LO, -1.4426950216293334961 ;  /* 0xbfb8aa3b4462784a */ /* 0x000fe40001000000 */
[----:B------:R-:W-:Y:S02]  /*3600*/  FMUL2 R96, R70.F32x2.HI_LO, -1.4426950216293334961 ;  /* 0xbfb8aa3b4660784a */ /* 0x000fe40001000000 */
[----:B------:R-:W-:Y:S01]  /*3610*/  FMUL2 R94, R72.F32x2.HI_LO, -1.4426950216293334961 ;  /* 0xbfb8aa3b485e784a */ /* 0x000fe20001000000 */
[----:B------:R-:W-:Y:S01]  /*3620*/  MUFU.EX2 R8, R8 ;  /* 0x0000000800087308 */ /* 0x000fe20000000800 */
[----:B------:R-:W-:-:S02]  /*3630*/  FMUL2 R18, R82.F32x2.HI_LO, -1.4426950216293334961 ;  /* 0xbfb8aa3b5212784a */ /* 0x000fc40001000000 */
[----:B------:R-:W-:Y:S02]  /*3640*/  FMUL2 R16, R84.F32x2.HI_LO, -1.4426950216293334961 ;  /* 0xbfb8aa3b5410784a */ /* 0x000fe40001000000 */
[----:B------:R-:W-:Y:S02]  /*3650*/  FMUL2 R14, R24.F32x2.HI_LO, -1.4426950216293334961 ;  /* 0xbfb8aa3b180e784a */ /* 0x000fe40001000000 */
[----:B------:R-:W-:Y:S01]  /*3660*/  FMUL2 R12, R26.F32x2.HI_LO, -1.4426950216293334961 ;  /* 0xbfb8aa3b1a0c784a */ /* 0x000fe20001000000 */
[----:B------:R-:W2:Y:S01]  /*3670*/  MUFU.EX2 R9, R9 ;  /* 0x0000000900097308 */ /* 0x000ea20000000800 */
[----:B-1----:R-:W-:-:S07]  /*3680*/  FADD2 R90, R90.F32x2.HI_LO, 1 ;  /* 0x3f8000005a5a744b */ /* 0x002fce0000200000 */
[----:B------:R-:W-:Y:S08]  /*3690*/  MUFU.EX2 R92, R92 ;  /* 0x0000005c005c7308 */ /* 0x000ff00000000800 */
[----:B------:R-:W1:Y:S01]  /*36a0*/  MUFU.EX2 R93, R93 ;  /* 0x0000005d005d7308 */ /* 0x000e620000000800 */
[----:B--2---:R-:W-:-:S07]  /*36b0*/  FADD2 R8, R8.F32x2.HI_LO, 1 ;  /* 0x3f8000000808744b */ /* 0x004fce0000200000 */
[----:B------:R-:W-:Y:S08]  /*36c0*/  MUFU.EX2 R10, R10 ;  /* 0x0000000a000a7308 */ /* 0x000ff00000000800 */
        /* <DEDUP_REMOVED lines=38> */
[----:B------:R-:W-:Y:S08]  /*3930*/  MUFU.RCP R90, R90 ;  /* 0x0000005a005a7308 */ /* 0x000ff00000001000 */
[----:B------:R-:W1:Y:S01]  /*3940*/  MUFU.RCP R91, R91 ;  /* 0x0000005b005b7308 */ /* 0x000e620000001000 */
[----:B--2---:R-:W-:-:S07]  /*3950*/  FADD2 R12, R12.F32x2.HI_LO, 1 ;  /* 0x3f8000000c0c744b */ /* 0x004fce0000200000 */
[----:B------:R-:W-:Y:S08]  /*3960*/  MUFU.RCP R8, R8 ;  /* 0x0000000800087308 */ /* 0x000ff00000001000 */
[----:B------:R-:W2:Y:S01]  /*3970*/  MUFU.RCP R9, R9 ;  /* 0x0000000900097308 */ /* 0x000ea20000001000 */
[----:B-1----:R-:W-:-:S04]  /*3980*/  FMUL2 R90, R90.F32x2.HI_LO, R76.F32x2.HI_LO ;  /* 0x0000004c5a5a724a */ /* 0x002fc80000000000 */
[----:B------:R-:W-:-:S03]  /*3990*/  FMUL2 R90, R90.F32x2.HI_LO, R46.F32x2.HI_LO ;  /* 0x0000002e5a5a724a */ /* 0x000fc60000000000 */
[----:B------:R-:W-:Y:S01]  /*39a0*/  MUFU.RCP R92, R92 ;  /* 0x0000005c005c7308 */ /* 0x000fe20000001000 */
[----:B------:R-:W-:-:S07]  /*39b0*/  FMUL2 R90, R90.F32x2.HI_LO, R88.F32 ;  /* 0x000000585a5a724a */ /* 0x000fce0001000000 */
[----:B------:R-:W1:Y:S01]  /*39c0*/  MUFU.RCP R93, R93 ;  /* 0x0000005d005d7308 */ /* 0x000e620000001000 */
[----:B--2---:R-:W-:-:S04]  /*39d0*/  FMUL2 R8, R8.F32x2.HI_LO, R30.F32x2.HI_LO ;  /* 0x0000001e0808724a */ /* 0x004fc80000000000 */
[----:B------:R-:W-:-:S03]  /*39e0*/  FMUL2 R8, R8.F32x2.HI_LO, R62.F32x2.HI_LO ;  /* 0x0000003e0808724a */ /* 0x000fc60000000000 */
[----:B------:R-:W-:Y:S01]  /*39f0*/  MUFU.RCP R10, R10 ;  /* 0x0000000a000a7308 */ /* 0x000fe20000001000 */
[----:B------:R-:W-:-:S07]  /*3a00*/  FMUL2 R8, R8.F32x2.HI_LO, R88.F32 ;  /* 0x000000580808724a */ /* 0x000fce0001000000 */
        /* <DEDUP_REMOVED lines=29> */
[----:B------:R-:W-:-:S05]  /*3be0*/  FMUL2 R6, R6.F32x2.HI_LO, R88.F32 ;  /* 0x000000580606724a */ /* 0x000fca0001000000 */
[----:B------:R-:W-:Y:S02]  /*3bf0*/  FMNMX.NAN R28, |R23|, |R7|, !PT ;  /* 0x40000007171c7209 */ /* 0x000fe40007820200 */
[----:B------:R-:W2:Y:S01]  /*3c00*/  MUFU.RCP R99, R99 ;  /* 0x0000006300637308 */ /* 0x000ea20000001000 */
[----:B-1----:R-:W-:Y:S01]  /*3c10*/  FMUL2 R100, R100.F32x2.HI_LO, R64.F32x2.HI_LO ;  /* 0x000000406464724a */ /* 0x002fe20000000000 */
[----:B------:R-:W-:-:S03]  /*3c20*/  F2FP.SATFINITE.E4M3.F32.PACK_AB_MERGE_C R7, R7, R6, RZ ;  /* 0x000000060707723e */ /* 0x000fc600048070ff */
[----:B------:R-:W-:Y:S01]  /*3c30*/  FMUL2 R100, R100.F32x2.HI_LO, R2.F32x2.HI_LO ;  /* 0x000000026464724a */ /* 0x000fe20000000000 */
[-C--:B------:R-:W-:Y:S02]  /*3c40*/  FMNMX.NAN R3, |R90|, |R8|.reuse, !PT ;  /* 0x400000085a037209 */ /* 0x080fe40007820200 */
[----:B------:R-:W-:Y:S01]  /*3c50*/  MUFU.RCP R96, R96 ;  /* 0x0000006000607308 */ /* 0x000fe20000001000 */
[----:B------:R-:W-:Y:S01]  /*3c60*/  F2FP.SATFINITE.E4M3.F32.PACK_AB_MERGE_C R2, R9, R8, RZ ;  /* 0x000000080902723e */ /* 0x000fe200048070ff */
[----:B------:R-:W-:Y:S01]  /*3c70*/  FMUL2 R100, R100.F32x2.HI_LO, R88.F32 ;  /* 0x000000586464724a */ /* 0x000fe20001000000 */
[----:B------:R-:W-:-:S05]  /*3c80*/  FMNMX.NAN R8, |R93|, |R11|, !PT ;  /* 0x4000000b5d087209 */ /* 0x000fca0007820200 */
        /* <DEDUP_REMOVED lines=25> */
[----:B------:R-:W-:Y:S02]  /*3e20*/  FMNMX3.NAN R3, |R98|, |R16|, R3, !PT ;  /* 0x4000001062037276 */ /* 0x000fe40007820203 */
[----:B------:R-:W2:Y:S01]  /*3e30*/  MUFU.RCP R13, R13 ;  /* 0x0000000d000d7308 */ /* 0x000ea20000001000 */
[----:B-1----:R-:W-:Y:S01]  /*3e40*/  FMUL2 R14, R14.F32x2.HI_LO, R24.F32x2.HI_LO ;  /* 0x000000180e0e724a */ /* 0x002fe20000000000 */
[----:B------:R-:W-:Y:S02]  /*3e50*/  FMNMX.NAN R25, |R92|, |R10|, !PT ;  /* 0x4000000a5c197209 */ /* 0x000fe40007820200 */
[----:B------:R-:W-:Y:S01]  /*3e60*/  FMNMX.NAN R24, |R91|, |R9|, !PT ;  /* 0x400000095b187209 */ /* 0x000fe20007820200 */
[----:B------:R-:W-:Y:S01]  /*3e70*/  FMUL2 R14, R14.F32x2.HI_LO, R52.F32x2.HI_LO ;  /* 0x000000340e0e724a */ /* 0x000fe20000000000 */
[----:B------:R-:W-:Y:S02]  /*3e80*/  F2FP.SATFINITE.E4M3.F32.PACK_AB_MERGE_C R9, R97, R96, RZ ;  /* 0x000000606109723e */ /* 0x000fe400048070ff */
[----:B------:R-:W-:Y:S01]  /*3e90*/  F2FP.SATFINITE.E4M3.F32.PACK_AB_MERGE_C R91, R91, R90, RZ ;  /* 0x0000005a5b5b723e */ /* 0x000fe200048070ff */
[----:B------:R-:W-:Y:S01]  /*3ea0*/  FMUL2 R14, R14.F32x2.HI_LO, R88.F32 ;  /* 0x000000580e0e724a */ /* 0x000fe20001000000 */
[----:B------:R-:W-:-:S02]  /*3eb0*/  FMNMX3.NAN R24, |R99|, |R17|, R24, !PT ;  /* 0x4000001163187276 */ /* 0x000fc40007820218 */
[----:B------:R-:W-:Y:S02]  /*3ec0*/  F2FP.SATFINITE.E4M3.F32.PACK_AB_MERGE_C R17, R17, R16, RZ ;  /* 0x000000101111723e */ /* 0x000fe400048070ff */
[----:B------:R-:W-:Y:S02]  /*3ed0*/  FMNMX3.NAN R28, |R97|, |R15|, R28, !PT ;  /* 0x4000000f611c7276 */ /* 0x000fe4000782021c */
[----:B------:R-:W-:Y:S01]  /*3ee0*/  FMNMX3.NAN R25, |R100|, |R18|, R25, !PT ;  /* 0x4000001264197276 */ /* 0x000fe20007820219 */
[----:B--2---:R-:W-:Y:S01]  /*3ef0*/  FMUL2 R12, R12.F32x2.HI_LO, R26.F32x2.HI_LO ;  /* 0x0000001a0c0c724a */ /* 0x004fe20000000000 */
[----:B------:R-:W-:Y:S02]  /*3f00*/  F2FP.SATFINITE.E4M3.F32.PACK_AB_MERGE_C R27, R11, R10, RZ ;  /* 0x0000000a0b1b723e */ /* 0x000fe400048070ff */
[----:B------:R-:W-:Y:S01]  /*3f10*/  FMNMX.NAN R10, |R21|, |R5|, !PT ;  /* 0x40000005150a7209 */ /* 0x000fe20007820200 */
[----:B------:R-:W-:Y:S01]  /*3f20*/  FMUL2 R12, R12.F32x2.HI_LO, R58.F32x2.HI_LO ;  /* 0x0000003a0c0c724a */ /* 0x000fe20000000000 */
[----:B------:R-:W-:-:S02]  /*3f30*/  F2FP.SATFINITE.E4M3.F32.PACK_AB_MERGE_C R11, R21, R20, RZ ;  /* 0x00000014150b723e */ /* 0x000fc400048070ff */
[----:B------:R-:W-:Y:S01]  /*3f40*/  FMNMX.NAN R21, |R20|, |R4|, !PT ;  /* 0x4000000414157209 */ /* 0x000fe20007820200 */
[----:B------:R-:W-:Y:S01]  /*3f50*/  FMUL2 R12, R12.F32x2.HI_LO, R88.F32 ;  /* 0x000000580c0c724a */ /* 0x000fe20001000000 */
[----:B------:R-:W-:Y:S02]  /*3f60*/  F2FP.SATFINITE.E4M3.F32.PACK_AB_MERGE_C R20, R5, R4, RZ ;  /* 0x000000040514723e */ /* 0x000fe400048070ff */
[----:B------:R-:W-:Y:S02]  /*3f70*/  F2FP.SATFINITE.E4M3.F32.PACK_AB_MERGE_C R4, R23, R22, RZ ;  /* 0x000000161704723e */ /* 0x000fe400048070ff */
[----:B------:R-:W-:Y:S02]  /*3f80*/  FMNMX.NAN R23, |R22|, |R6|, !PT ;  /* 0x4000000616177209 */ /* 0x000fe40007820200 */
[----:B------:R-:W-:Y:S02]  /*3f90*/  F2FP.SATFINITE.E4M3.F32.PACK_AB_MERGE_C R22, R99, R98, RZ ;  /* 0x000000626316723e */ /* 0x000fe400048070ff */
[----:B------:R-:W-:-:S02]  /*3fa0*/  F2FP.SATFINITE.E4M3.F32.PACK_AB_MERGE_C R5, R101, R100, RZ ;  /* 0x000000646505723e */ /* 0x000fc400048070ff */
[----:B------:R-:W-:Y:S02]  /*3fb0*/  F2FP.SATFINITE.E4M3.F32.PACK_AB_MERGE_C R6, R95, R94, RZ ;  /* 0x0000005e5f06723e */ /* 0x000fe400048070ff */
[----:B------:R-:W-:Y:S02]  /*3fc0*/  FMNMX3.NAN R101, |R101|, |R19|, R8, !PT ;  /* 0x4000001365657276 */ /* 0x000fe40007820208 */
[----:B------:R-:W-:Y:S02]  /*3fd0*/  PRMT R8, R5, 0x5410, R22 ;  /* 0x0000541005087816 */ /* 0x000fe40000000016 */
[----:B------:R-:W-:Y:S02]  /*3fe0*/  PRMT R9, R9, 0x5410, R6 ;  /* 0x0000541009097816 */ /* 0x000fe40000000006 */
[----:B------:R-:W-:Y:S02]  /*3ff0*/  F2FP.SATFINITE.E4M3.F32.PACK_AB_MERGE_C R26, R93, R92, RZ ;  /* 0x0000005c5d1a723e */ /* 0x000fe400048070ff */
[----:B------:R-:W-:-:S02]  /*4000*/  F2FP.SATFINITE.E4M3.F32.PACK_AB_MERGE_C R6, R13, R12, RZ ;  /* 0x0000000c0d06723e */ /* 0x000fc400048070ff */
[----:B------:R-:W-:Y:S02]  /*4010*/  F2FP.SATFINITE.E4M3.F32.PACK_AB_MERGE_C R5, R15, R14, RZ ;  /* 0x0000000e0f05723e */ /* 0x000fe400048070ff */
[----:B------:R-:W-:Y:S02]  /*4020*/  F2FP.SATFINITE.E4M3.F32.PACK_AB_MERGE_C R22, R19, R18, RZ ;  /* 0x000000121316723e */ /* 0x000fe400048070ff */
[----:B------:R-:W-:Y:S02]  /*4030*/  FMNMX3.NAN R29, |R95|, |R13|, R10, !PT ;  /* 0x4000000d5f1d7276 */ /* 0x000fe4000782020a */
[----:B------:R-:W-:Y:S02]  /*4040*/  PRMT R10, R26, 0x5410, R91 ;  /* 0x000054101a0a7816 */ /* 0x000fe4000000005b */
[----:B------:R-:W-:Y:S02]  /*4050*/  PRMT R11, R4, 0x5410, R11 ;  /* 0x00005410040b7816 */ /* 0x000fe4000000000b */
[----:B------:R-:W-:-:S02]  /*4060*/  PRMT R5, R5, 0x5410, R6 ;  /* 0x0000541005057816 */ /* 0x000fc40000000006 */
[----:B------:R-:W-:Y:S01]  /*4070*/  PRMT R4, R22, 0x5410, R17 ;  /* 0x0000541016047816 */ /* 0x000fe20000000011 */
[----:B------:R1:W-:Y:S01]  /*4080*/  STS.128 [R117], R8 ;  /* 0x0000000875007388 */ /* 0x0003e20000000c00 */
[----:B------:R-:W-:Y:S02]  /*4090*/  PRMT R6, R27, 0x5410, R2 ;  /* 0x000054101b067816 */ /* 0x000fe40000000002 */
[----:B------:R-:W-:Y:S02]  /*40a0*/  PRMT R7, R7, 0x5410, R20 ;  /* 0x0000541007077816 */ /* 0x000fe40000000014 */
[----:B------:R-:W-:Y:S02]  /*40b0*/  FMNMX3.NAN R12, |R94|, |R12|, R21, !PT ;  /* 0x4000000c5e0c7276 */ /* 0x000fe40007820215 */
[----:B------:R-:W-:Y:S01]  /*40c0*/  FMNMX3.NAN R14, |R96|, |R14|, R23, !PT ;  /* 0x4000000e600e7276 */ /* 0x000fe20007820217 */
[----:B------:R1:W-:Y:S01]  /*40d0*/  STS.128 [R118], R4 ;  /* 0x0000000476007388 */ /* 0x0003e20000000c00 */
[----:B------:R-:W-:-:S02]  /*40e0*/  FMNMX.NAN R24, R24, R29, !PT ;  /* 0x0000001d18187209 */ /* 0x000fc40007820000 */
[----:B------:R-:W-:Y:S01]  /*40f0*/  FMNMX.NAN R3, R3, R12, !PT ;  /* 0x0000000c03037209 */ /* 0x000fe20007820000 */
[----:B------:R2:W-:Y:S06]  /*4100*/  MEMBAR.ALL.CTA ;  /* 0x0000000000007992 */ /* 0x0005ec0000008000 */
[----:B--2---:R-:W2:Y:S01]  /*4110*/  FENCE.VIEW.ASYNC.S ;  /* 0x00000000000073c6 */ /* 0x004ea20000000000 */
[----:B------:R-:W-:Y:S02]  /*4120*/  FMNMX3.NAN R24, R101, R28, R24, !PT ;  /* 0x0000001c65187276 */ /* 0x000fe40007820018 */
[----:B------:R-:W-:-:S04]  /*4130*/  FMNMX3.NAN R3, R25, R14, R3, !PT ;  /* 0x0000000e19037276 */ /* 0x000fc80007820003 */
[----:B------:R-:W-:-:S04]  /*4140*/  FMNMX3.NAN R24, R3, R24, RZ, !PT ;  /* 0x0000001803187276 */ /* 0x000fc800078200ff */
[----:B------:R-:W-:Y:S01]  /*4150*/  FMNMX R129, R24, R129, !PT ;  /* 0x0000008118817209 */ /* 0x000fe20007800000 */
[----:B--2---:R-:W-:Y:S06]  /*4160*/  BAR.SYNC.DEFER_BLOCKING 0x2, 0x80 ;  /* 0x0082000000007b1d */ /* 0x004fec0000010000 */
[----:B------:R-:W-:Y:S05]  /*4170*/  @P2 BRA `(.L_x_56) ;  /* 0x0000000000442947 */ /* 0x000fea0003800000 */
[----:B------:R-:W-:Y:S01]  /*4180*/  IMAD R124, R89, 0x4, R124 ;  /* 0x00000004597c7824 */ /* 0x000fe200078e027c */
[----:B------:R-:W-:Y:S01]  /*4190*/  UIADD3 UR12, UP0, UPT, UR10, 0x2c0, URZ ;  /* 0x000002c00a0c7890 */ /* 0x000fe2000ff1e0ff */
[----:B------:R-:W-:Y:S02]  /*41a0*/  PLOP3.LUT P0, PT, PT, PT, PT, 0x80, 0x8 ;  /* 0x000000000008781c */ /* 0x000fe40003f0f070 */
[----:B------:R-:W-:Y:S01]  /*41b0*/  IADD3 R2, PT, PT, R87, 0x4400, RZ ;  /* 0x0000440057027810 */ /* 0x000fe20007ffe0ff */
[----:B------:R-:W-:Y:S01]  /*41c0*/  IMAD.SHL.U32 R124, R124, 0x20, RZ ;  /* 0x000000207c7c7824 */ /* 0x000fe200078e00ff */
[----:B------:R-:W-:-:S12]  /*41d0*/  UIADD3.X UR13, UPT, UPT, URZ, UR11, URZ, UP0, !UPT ;  /* 0x0000000bff0d7290 */ /* 0x000fd800087fe4ff */
.L_x_57:
        /* <DEDUP_REMOVED lines=9> */
[----:B--2---:R-:W-:Y:S05]  /*4270*/  @P0 BRA.U.ANY `(.L_x_57) ;  /* 0xfffffffd00d80947 */ /* 0x004fea000393ffff */
[----:B------:R0:W-:Y:S02]  /*4280*/  UTMACMDFLUSH ;  /* 0x00000000000079b7 */ /* 0x0001e40000000000 */
.L_x_56:
[----:B------:R-:W-:Y:S01]  /*4290*/  BAR.SYNC.DEFER_BLOCKING 0x2, 0x80 ;  /* 0x0082000000007b1d */ /* 0x000fe20000010000 */
[----:B------:R-:W-:Y:S02]  /*42a0*/  IADD3 R127, PT, PT, R127, 0x1, RZ ;  /* 0x000000017f7f7810 */ /* 0x000fe40007ffe0ff */
[----:B------:R-:W-:-:S03]  /*42b0*/  IADD3 R128, PT, PT, R128, -0x1, RZ ;  /* 0xffffffff80807810 */ /* 0x000fc60007ffe0ff */
[----:B------:R-:W-:Y:S05]  /*42c0*/  @!P3 BRA `(.L_x_58) ;  /* 0xffffffe800ccb947 */ /* 0x000fea000383ffff */
[-C--:B------:R-:W-:Y:S01]  /*42d0*/  LEA R3, R108, R87.reuse, 0x3 ;  /* 0x000000576c037211 */ /* 0x080fe200078e18ff */
[----:B------:R-:W-:Y:S01]  /*42e0*/  BSSY B0, `(.L_x_59) ;  /* 0x0000005000007945 */ /* 0x000fe20003800000 */
[----:B-1----:R-:W-:Y:S02]  /*42f0*/  SHF.L.U32 R4, R106, 0x1f, RZ ;  /* 0x0000001f6a047819 */ /* 0x002fe400000006ff */
[----:B------:R-:W-:Y:S02]  /*4300*/  LEA R91, R108, R87, 0x4 ;  /* 0x000000576c5b7211 */ /* 0x000fe400078e20ff */
[----:B------:R-:W1:Y:S02]  /*4310*/  SYNCS.PHASECHK.TRANS64.TRYWAIT P0, [R3+URZ+0x50], R4 ;  /* 0x00005004030075a7 */ /* 0x000e6400080011ff */
[----:B-1----:R-:W-:Y:S05]  /*4320*/  @!P0 BRA `(.L_x_60) ;  /* 0x0000000800c08947 */ /* 0x002fea0003800000 */
.L_x_92:
[----:B------:R-:W-:Y:S05]  /*4330*/  BSYNC B0 ;  /* 0x0000000000007941 */ /* 0x000fea0003800000 */
.L_x_59:
[----:B------:R-:W2:Y:S01]  /*4340*/  LDS.128 R88, [R91+0x36c10] ;  /* 0x036c10005b587984 */ /* 0x000ea20000000c00 */
[----:B------:R-:W-:Y:S01]  /*4350*/  CREDUX.MAXABS.F32.NAN UR4, R129 ;  /* 0x00000000810472cc */ /* 0x000fe20000006400 */
[----:B------:R-:W-:Y:S01]  /*4360*/  BSSY.RECONVERGENT B0, `(.L_x_61) ;  /* 0x0000013000007945 */ /* 0x000fe20003800200 */
[----:B------:R-:W-:Y:S01]  /*4370*/  ISETP.NE.AND P0, PT, R102, RZ, PT ;  /* 0x000000ff6600720c */ /* 0x000fe20003f05270 */
[----:B------:R3:W-:Y:S06]  /*4380*/  MEMBAR.ALL.CTA ;  /* 0x0000000000007992 */ /* 0x0007ec0000008000 */
[----:B---3--:R-:W3:Y:S01]  /*4390*/  FENCE.VIEW.ASYNC.S ;  /* 0x00000000000073c6 */ /* 0x008ee20000000000 */
[----:B------:R-:W-:-:S03]  /*43a0*/  VIADD R108, R108, 0x1 ;  /* 0x000000016c6c7836 */ /* 0x000fc60000000000 */
[----:B------:R-:W-:Y:S01]  /*43b0*/  IMAD.U32 R2, RZ, RZ, UR4 ;  /* 0x00000004ff027e24 */ /* 0x000fe2000f8e00ff */
[----:B---3--:R3:W-:Y:S04]  /*43c0*/  SYNCS.ARRIVE.TRANS64.ART0 RZ, [R3+URZ+0x60], R0 ;  /* 0x0000600003ff79a7 */ /* 0x0087e800085000ff */
[----:B------:R3:W-:Y:S01]  /*43d0*/  @!P0 STS [R119+0x36c00], R2 ;  /* 0x036c000277008388 */ /* 0x0007e20000000800 */
[----:B------:R-:W-:Y:S01]  /*43e0*/  BAR.SYNC.DEFER_BLOCKING 0x2, 0x80 ;  /* 0x0082000000007b1d */ /* 0x000fe20000010000 */
[----:B------:R-:W-:-:S13]  /*43f0*/  LOP3.LUT P0, RZ, R121, R102, RZ, 0xfc, !PT ;  /* 0x0000006679ff7212 */ /* 0x000fda000780fcff */
[----:B------:R-:W-:Y:S05]  /*4400*/  @P0 BRA `(.L_x_62) ;  /* 0x0000000000200947 */ /* 0x000fea0003800000 */
[----:B------:R-:W-:Y:S01]  /*4410*/  IMAD.U32 R87, RZ, RZ, UR7 ;  /* 0x00000007ff577e24 */ /* 0x000fe2000f8e00ff */
[----:B------:R-:W4:Y:S04]  /*4420*/  LDCU.64 UR4, c[0x0][0x740] ;  /* 0x0000e800ff0477ac */ /* 0x000f280008000a00 */
[----:B-1----:R-:W1:Y:S01]  /*4430*/  LDS.128 R4, [R87+0x36c00] ;  /* 0x036c000057047984 */ /* 0x002e620000000c00 */
[----:B---34-:R-:W-:-:S04]  /*4440*/  LEA R2, P0, R103, UR4, 0x2 ;  /* 0x0000000467027c11 */ /* 0x018fc8000f8010ff */
[----:B------:R-:W-:Y:S02]  /*4450*/  LEA.HI.X R3, R103, UR5, R86, 0x2, P0 ;  /* 0x0000000567037c11 */ /* 0x000fe400080f1456 */
[----:B-1----:R-:W-:-:S04]  /*4460*/  FMNMX3 R4, R4, RZ, R5, !PT ;  /* 0x000000ff04047276 */ /* 0x002fc80007800005 */
[----:B------:R-:W-:-:S05]  /*4470*/  FMNMX3 R7, R4, R6, R7, !PT ;  /* 0x0000000604077276 */ /* 0x000fca0007800007 */
[----:B------:R4:W-:Y:S02]  /*4480*/  REDG.E.MAX.S32.STRONG.GPU desc[UR22][R2.64], R7 ;  /* 0x000000070200798e */ /* 0x0009e4000d12e316 */
.L_x_62:
[----:B------:R-:W-:Y:S05]  /*4490*/  BSYNC.RECONVERGENT B0 ;  /* 0x0000000000007941 */ /* 0x000fea0003800200 */
.L_x_61:
[----:B--2---:R-:W-:Y:S02]  /*44a0*/  ISETP.NE.AND P0, PT, R91, 0x1, PT ;  /* 0x000000015b00780c */ /* 0x004fe40003f05270 */
[----:B------:R-:W-:-:S04]  /*44b0*/  ISETP.NE.AND P1, PT, R108, 0x2, PT ;  /* 0x000000026c00780c */ /* 0x000fc80003f25270 */
[----:B-1-34-:R-:W-:Y:S02]  /*44c0*/  SEL R3, RZ, 0x1, P1 ;  /* 0x00000001ff037807 */ /* 0x01afe40000800000 */
[----:B------:R-:W-:Y:S02]  /*44d0*/  SEL R108, R108, RZ, P1 ;  /* 0x000000ff6c6c7207 */ /* 0x000fe40000800000 */
[----:B------:R-:W-:-:S03]  /*44e0*/  LOP3.LUT R106, R106, R3, RZ, 0x3c, !PT ;  /* 0x000000036a6a7212 */ /* 0x000fc600078e3cff */
[----:B------:R-:W-:Y:S05]  /*44f0*/  @!P0 BRA `(.L_x_63) ;  /* 0xffffffe400fc8947 */ /* 0x000fea000383ffff */
.L_x_50:
[----:B------:R-:W-:-:S13]  /*4500*/  ISETP.NE.AND P0, PT, R121, RZ, PT ;  /* 0x000000ff7900720c */ /* 0x000fda0003f05270 */
[----:B------:R-:W-:Y:S05]  /*4510*/  @P0 BRA `(.L_x_64) ;  /* 0x00000000001c0947 */ /* 0x000fea0003800000 */
[----:B------:R-:W2:Y:S01]  /*4520*/  S2UR UR4, SR_CgaCtaId ;  /* 0x00000000000479c3 */ /* 0x000ea20000008800 */
[----:B------:R-:W-:Y:S01]  /*4530*/  ELECT P1, URZ, PT ;  /* 0x0000000000ff782f */ /* 0x000fe20003820000 */
[----:B------:R-:W-:Y:S01]  /*4540*/  HFMA2 R2, -RZ, RZ, 0, 5.9604644775390625e-08 ;  /* 0x00000001ff027431 */ /* 0x000fe200000001ff */
[----:B------:R-:W-:-:S05]  /*4550*/  UMOV UR5, 0x40 ;  /* 0x0000004000057882 */ /* 0x000fca0000000000 */
[----:B------:R-:W-:Y:S01]  /*4560*/  UVIRTCOUNT.DEALLOC.SMPOOL 0x80 ;  /* 0x000000800000784c */ /* 0x000fe20000000000 */
[----:B--2---:R-:W-:-:S09]  /*4570*/  ULEA UR4, UR4, UR5, 0x18 ;  /* 0x0000000504047291 */ /* 0x004fd2000f8ec0ff */
[----:B------:R2:W-:Y:S03]  /*4580*/  @P1 STS.U8 [UR4], R2 ;  /* 0x00000002ff001988 */ /* 0x0005e60008000004 */
.L_x_64:
[----:B------:R-:W-:Y:S06]  /*4590*/  BAR.SYNC.DEFER_BLOCKING 0x2, 0x80 ;  /* 0x0082000000007b1d */ /* 0x000fec0000010000 */
[----:B------:R-:W-:Y:S05]  /*45a0*/  @P0 BRA `(.L_x_65) ;  /* 0x00000000009c0947 */ /* 0x000fea0003800000 */
[----:B------:R-:W4:Y:S01]  /*45b0*/  S2UR UR5, SR_CgaCtaId ;  /* 0x00000000000579c3 */ /* 0x000f220000008800 */
[----:B------:R-:W-:Y:S01]  /*45c0*/  NOP ;  /* 0x0000000000007918 */ /* 0x000fe20000000000 */
[----:B------:R-:W-:Y:S01]  /*45d0*/  UMOV UR4, 0x50 ;  /* 0x0000005000047882 */ /* 0x000fe20000000000 */
[----:B------:R-:W-:Y:S01]  /*45e0*/  LOP3.LUT R4, R120, 0xffff, RZ, 0xc0, !PT ;  /* 0x0000ffff78047812 */ /* 0x000fe200078ec0ff */
[----:B------:R-:W-:-:S03]  /*45f0*/  IMAD.MOV.U32 R3, RZ, RZ, 0xffff ;  /* 0x0000ffffff037424 */ /* 0x000fc600078e00ff */
[----:B------:R-:W-:-:S04]  /*4600*/  SHF.R.U32.HI R4, RZ, 0x5, R4 ;  /* 0x00000005ff047819 */ /* 0x000fc80000011604 */
[----:B------:R-:W-:Y:S01]  /*4610*/  SHF.L.U32 R3, R3, R4, RZ ;  /* 0x0000000403037219 */ /* 0x000fe200000006ff */
[----:B------:R-:W-:-:S05]  /*4620*/  VIADD R5, R4, 0x10 ;  /* 0x0000001004057836 */ /* 0x000fca0000000000 */
[----:B------:R-:W-:Y:S01]  /*4630*/  SHF.L.U32 R0, R0, R5, RZ ;  /* 0x0000000500007219 */ /* 0x000fe200000006ff */
[----:B----4-:R-:W-:-:S03]  /*4640*/  ULEA UR5, UR5, UR4, 0x18 ;  /* 0x0000000405057291 */ /* 0x010fc6000f8ec0ff */
[----:B------:R-:W-:-:S04]  /*4650*/  LOP3.LUT R5, R0, R3, RZ, 0xfc, !PT ;  /* 0x0000000300057212 */ /* 0x000fc800078efcff */
[C---:B------:R-:W-:Y:S02]  /*4660*/  LOP3.LUT R3, R5.reuse, 0xffff, RZ, 0xc0, !PT ;  /* 0x0000ffff05037812 */ /* 0x040fe400078ec0ff */
[----:B--2---:R-:W2:Y:S02]  /*4670*/  LDS R2, [UR5] ;  /* 0x00000005ff027984 */ /* 0x004ea40008000800 */
[----:B--2---:R-:W-:-:S04]  /*4680*/  LOP3.LUT R0, R5, 0xffff, R2, 0x80, !PT ;  /* 0x0000ffff05007812 */ /* 0x004fc800078e8002 */
[----:B------:R-:W-:-:S13]  /*4690*/  ISETP.NE.AND P0, PT, R0, R3, PT ;  /* 0x000000030000720c */ /* 0x000fda0003f05270 */
[----:B------:R-:W-:Y:S05]  /*46a0*/  @P0 BRA `(.L_x_66) ;  /* 0x0000000000500947 */ /* 0x000fea0003800000 */
[----:B------:R-:W-:Y:S02]  /*46b0*/  SHF.R.U32.HI R0, RZ, 0x10, R2 ;  /* 0x00000010ff007819 */ /* 0x000fe40000011602 */
[----:B------:R-:W-:-:S04]  /*46c0*/  SHF.R.U32.HI R3, RZ, 0x10, R5 ;  /* 0x00000010ff037819 */ /* 0x000fc80000011605 */
[----:B------:R-:W-:-:S04]  /*46d0*/  LOP3.LUT R0, R0, R3, RZ, 0xc0, !PT ;  /* 0x0000000300007212 */ /* 0x000fc800078ec0ff */
[----:B------:R-:W-:-:S13]  /*46e0*/  ISETP.NE.AND P0, PT, R0, R3, PT ;  /* 0x000000030000720c */ /* 0x000fda0003f05270 */
[----:B------:R-:W-:Y:S05]  /*46f0*/  @P0 BRA `(.L_x_67) ;  /* 0x0000000000300947 */ /* 0x000fea0003800000 */
[----:B------:R-:W-:Y:S01]  /*4700*/  R2UR UR8, R5 ;  /* 0x00000000050872ca */ /* 0x000fe200000e0000 */
[----:B------:R-:W2:Y:S01]  /*4710*/  S2R R2, SR_LANEID ;  /* 0x0000000000027919 */ /* 0x000ea20000000000 */
[----:B------:R-:W-:Y:S02]  /*4720*/  VOTEU.ANY UR6, UPT, PT ;  /* 0x0000000000067886 */ /* 0x000fe400038e0100 */
[----:B------:R-:W-:-:S09]  /*4730*/  UFLO.U32 UR6, UR6 ;  /* 0x00000006000672bd */ /* 0x000fd200080e0000 */
[----:B------:R-:W-:-:S06]  /*4740*/  ULOP3.LUT UR8, URZ, UR8, URZ, 0x33, !UPT ;  /* 0x00000008ff087292 */ /* 0x000fcc000f8e33ff */
[----:B------:R-:W-:-:S04]  /*4750*/  IMAD.U32 R0, RZ, RZ, UR8 ;  /* 0x00000008ff007e24 */ /* 0x000fc8000f8e00ff */
[----:B------:R-:W4:Y:S02]  /*4760*/  REDUX UR4, R0 ;  /* 0x00000000000473c4 */ /* 0x000f240000000000 */
[----:B------:R1:W-:Y:S01]  /*4770*/  UTCATOMSWS.AND URZ, UR8 ;  /* 0x0000000800ff79e3 */ /* 0x0003e20008000000 */
[----:B--2---:R-:W-:Y:S01]  /*4780*/  ISETP.EQ.U32.AND P0, PT, R2, UR6, PT ;  /* 0x0000000602007c0c */ /* 0x004fe2000bf02070 */
[----:B----4-:R-:W-:-:S12]  /*4790*/  IMAD.U32 R2, RZ, RZ, UR4 ;  /* 0x00000004ff027e24 */ /* 0x010fd8000f8e00ff */
[----:B------:R1:W-:Y:S01]  /*47a0*/  @P0 ATOMS.AND RZ, [UR5], R2 ;  /* 0x00000002ffff098c */ /* 0x0003e2000a800005 */
[----:B------:R-:W-:Y:S05]  /*47b0*/  BRA `(.L_x_68) ;  /* 0x0000000000147947 */ /* 0x000fea0003800000 */
.L_x_67:
[----:B------:R-:W-:Y:S02]  /*47c0*/  MOV R2, 0x47e0 ;  /* 0x000047e000027802 */ /* 0x000fe40000000f00 */
[----:B-1-3--:R-:W-:Y:S05]  /*47d0*/  CALL.REL.NOINC `($__internal_0_$__cuda_sm10x_tcgen05_guardrail_trap_col_being_dealloced_not_returned_by_alloc) ;  /* 0x0000000400ac7944 */ /* 0x00afea0003c00000 */
[----:B------:R-:W-:Y:S05]  /*47e0*/  BRA `(.L_x_68) ;  /* 0x0000000000087947 */ /* 0x000fea0003800000 */
.L_x_66:
[----:B------:R-:W-:Y:S02]  /*47f0*/  MOV R2, 0x4810 ;  /* 0x0000481000027802 */ /* 0x000fe40000000f00 */
[----:B-1-3--:R-:W-:Y:S05]  /*4800*/  CALL.REL.NOINC `($__internal_2_$__cuda_sm10x_tcgen05_guardrail_trap_unallocated_columns_being_dealloced) ;  /* 0x0000000400b87944 */ /* 0x00afea0003c00000 */
.L_x_68:
[----:B------:R-:W-:Y:S01]  /*4810*/  NOP ;  /* 0x0000000000007918 */ /* 0x000fe20000000000 */
.L_x_65:
[----:B------:R-:W-:-:S04]  /*4820*/  DEPBAR.LE SB0, 0x0 ;  /* 0x000080000000791a */ /* 0x000fc80000000000 */
[----:B------:R-:W-:-:S04]  /*4830*/  DEPBAR.LE SB0, 0x0 ;  /* 0x000080000000791a */ /* 0x000fc80000000000 */
[----:B-1----:R-:W-:Y:S05]  /*4840*/  EXIT ;  /* 0x000000000000794d */ /* 0x002fea0003800000 */
.L_x_20:
[----:B------:R-:W-:-:S07]  /*4850*/  MOV R20, R21 ;  /* 0x0000001500147202 */ /* 0x000fce0000000f00 */
.L_x_69:
[----:B----4-:R4:W3:Y:S02]  /*4860*/  SYNCS.PHASECHK.TRANS64.TRYWAIT P0, [R14+URZ+0x60], R21 ;  /* 0x000060150e0075a7 */ /* 0x0108e400080011ff */
[----:B---3--:R-:W-:Y:S05]  /*4870*/  @!P0 NANOSLEEP.SYNCS 0x989680 ;  /* 0x009896800000895d */ /* 0x008fea0003900000 */
[----:B------:R-:W3:Y:S02]  /*4880*/  @!P0 SYNCS.PHASECHK.TRANS64 P0, [R14+URZ+0x60], R21 ;  /* 0x000060150e0085a7 */ /* 0x000ee400080010ff */
[----:B---3--:R-:W-:Y:S05]  /*4890*/  @!P0 BRA `(.L_x_69) ;  /* 0xfffffffc00f08947 */ /* 0x008fea000383ffff */
[----:B------:R-:W-:Y:S05]  /*48a0*/  BRA `(.L_x_70) ;  /* 0xffffffc400807947 */ /* 0x000fea000383ffff */
.L_x_22:
[----:B------:R-:W-:-:S07]  /*48b0*/  MOV R7, R6 ;  /* 0x0000000600077202 */ /* 0x000fce0000000f00 */
.L_x_71:
[----:B--2---:R2:W3:Y:S02]  /*48c0*/  SYNCS.PHASECHK.TRANS64.TRYWAIT P0, [R2+URZ+0x60], R7 ;  /* 0x00006007020075a7 */ /* 0x0044e400080011ff */
[----:B---3--:R-:W-:Y:S05]  /*48d0*/  @!P0 NANOSLEEP.SYNCS 0x989680 ;  /* 0x009896800000895d */ /* 0x008fea0003900000 */
[----:B------:R-:W3:Y:S02]  /*48e0*/  @!P0 SYNCS.PHASECHK.TRANS64 P0, [R2+URZ+0x60], R7 ;  /* 0x00006007020085a7 */ /* 0x000ee400080010ff */
[----:B---3--:R-:W-:Y:S05]  /*48f0*/  @!P0 BRA `(.L_x_71) ;  /* 0xfffffffc00f08947 */ /* 0x008fea000383ffff */
[----:B------:R-:W-:Y:S05]  /*4900*/  BRA `(.L_x_72) ;  /* 0xffffffc8002c7947 */ /* 0x000fea000383ffff */
.L_x_23:
[----:B------:R-:W-:-:S07]  /*4910*/  MOV R9, R8 ;  /* 0x0000000800097202 */ /* 0x000fce0000000f00 */
.L_x_73:
[----:B--2---:R2:W3:Y:S02]  /*4920*/  SYNCS.PHASECHK.TRANS64.TRYWAIT P0, [R3+URZ+0x60], R9 ;  /* 0x00006009030075a7 */ /* 0x0044e400080011ff */
[----:B---3--:R-:W-:Y:S05]  /*4930*/  @!P0 NANOSLEEP.SYNCS 0x989680 ;  /* 0x009896800000895d */ /* 0x008fea0003900000 */
[----:B------:R-:W3:Y:S02]  /*4940*/  @!P0 SYNCS.PHASECHK.TRANS64 P0, [R3+URZ+0x60], R9 ;  /* 0x00006009030085a7 */ /* 0x000ee400080010ff */
[----:B---3--:R-:W-:Y:S05]  /*4950*/  @!P0 BRA `(.L_x_73) ;  /* 0xfffffffc00f08947 */ /* 0x008fea000383ffff */
[----:B------:R-:W-:Y:S05]  /*4960*/  BRA `(.L_x_15) ;  /* 0xffffffc800607947 */ /* 0x000fea000383ffff */
.L_x_25:
[----:B------:R-:W-:-:S07]  /*4970*/  MOV R0, UR32 ;  /* 0x0000002000007c02 */ /* 0x000fce0008000f00 */
.L_x_74:
[----:B---3--:R3:W4:Y:S02]  /*4980*/  SYNCS.PHASECHK.TRANS64.TRYWAIT P0, [R0+URZ+0x50], RZ ;  /* 0x000050ff000075a7 */ /* 0x00872400080011ff */
[----:B----4-:R-:W-:Y:S05]  /*4990*/  @!P0 NANOSLEEP.SYNCS 0x989680 ;  /* 0x009896800000895d */ /* 0x010fea0003900000 */
[----:B------:R-:W4:Y:S02]  /*49a0*/  @!P0 SYNCS.PHASECHK.TRANS64 P0, [R0+URZ+0x50], RZ ;  /* 0x000050ff000085a7 */ /* 0x000f2400080010ff */
[----:B----4-:R-:W-:Y:S05]  /*49b0*/  @!P0 BRA `(.L_x_74) ;  /* 0xfffffffc00f08947 */ /* 0x010fea000383ffff */
[----:B------:R-:W-:Y:S05]  /*49c0*/  BRA `(.L_x_75) ;  /* 0xffffffc800607947 */ /* 0x000fea000383ffff */
.L_x_28:
[----:B------:R-:W-:Y:S02]  /*49d0*/  MOV R6, UR17 ;  /* 0x0000001100067c02 */ /* 0x000fe40008000f00 */
[----:B------:R-:W-:Y:S02]  /*49e0*/  MOV R7, UR17 ;  /* 0x0000001100077c02 */ /* 0x000fe40008000f00 */
[----:B------:R-:W-:-:S07]  /*49f0*/  MOV R3, UR5 ;  /* 0x0000000500037c02 */ /* 0x000fce0008000f00 */
.L_x_76:
[----:B--2---:R2:W3:Y:S02]  /*4a00*/  SYNCS.PHASECHK.TRANS64.TRYWAIT P0, [R3+URZ+0x20], R7 ;  /* 0x00002007030075a7 */ /* 0x0044e400080011ff */
[----:B---3--:R-:W-:Y:S05]  /*4a10*/  @!P0 NANOSLEEP.SYNCS 0x989680 ;  /* 0x009896800000895d */ /* 0x008fea0003900000 */
[----:B------:R-:W3:Y:S02]  /*4a20*/  @!P0 SYNCS.PHASECHK.TRANS64 P0, [R3+URZ+0x20], R7 ;  /* 0x00002007030085a7 */ /* 0x000ee400080010ff */
[----:B---3--:R-:W-:Y:S05]  /*4a30*/  @!P0 BRA `(.L_x_76) ;  /* 0xfffffffc00f08947 */ /* 0x008fea000383ffff */
[----:B------:R-:W-:Y:S05]  /*4a40*/  BRA `(.L_x_27) ;  /* 0xffffffcc002c7947 */ /* 0x000fea000383ffff */
.L_x_30:
[----:B------:R-:W-:-:S07]  /*4a50*/  MOV R5, R4 ;  /* 0x0000000400057202 */ /* 0x000fce0000000f00 */
.L_x_77:
[----:B--2---:R2:W4:Y:S02]  /*4a60*/  SYNCS.PHASECHK.TRANS64.TRYWAIT P0, [R3+URZ+0x50], R5 ;  /* 0x00005005030075a7 */ /* 0x00452400080011ff */
[----:B----4-:R-:W-:Y:S05]  /*4a70*/  @!P0 NANOSLEEP.SYNCS 0x989680 ;  /* 0x009896800000895d */ /* 0x010fea0003900000 */
[----:B------:R-:W4:Y:S02]  /*4a80*/  @!P0 SYNCS.PHASECHK.TRANS64 P0, [R3+URZ+0x50], R5 ;  /* 0x00005005030085a7 */ /* 0x000f2400080010ff */
[----:B----4-:R-:W-:Y:S05]  /*4a90*/  @!P0 BRA `(.L_x_77) ;  /* 0xfffffffc00f08947 */ /* 0x010fea000383ffff */
[----:B------:R-:W-:Y:S05]  /*4aa0*/  BRA `(.L_x_78) ;  /* 0xffffffcc00807947 */ /* 0x000fea000383ffff */
.L_x_32:
[----:B------:R-:W-:Y:S02]  /*4ab0*/  MOV R2, UR4 ;  /* 0x0000000400027c02 */ /* 0x000fe40008000f00 */
[----:B--2---:R-:W-:Y:S02]  /*4ac0*/  MOV R3, UR4 ;  /* 0x0000000400037c02 */ /* 0x004fe40008000f00 */
[----:B------:R-:W-:-:S07]  /*4ad0*/  MOV R0, UR5 ;  /* 0x0000000500007c02 */ /* 0x000fce0008000f00 */
.L_x_79:
[----:B--2---:R2:W4:Y:S02]  /*4ae0*/  SYNCS.PHASECHK.TRANS64.TRYWAIT P0, [R0+URZ+0x20], R3 ;  /* 0x00002003000075a7 */ /* 0x00452400080011ff */
[----:B----4-:R-:W-:Y:S05]  /*4af0*/  @!P0 NANOSLEEP.SYNCS 0x989680 ;  /* 0x009896800000895d */ /* 0x010fea0003900000 */
[----:B------:R-:W4:Y:S02]  /*4b00*/  @!P0 SYNCS.PHASECHK.TRANS64 P0, [R0+URZ+0x20], R3 ;  /* 0x00002003000085a7 */ /* 0x000f2400080010ff */
[----:B----4-:R-:W-:Y:S05]  /*4b10*/  @!P0 BRA `(.L_x_79) ;  /* 0xfffffffc00f08947 */ /* 0x010fea000383ffff */
[----:B------:R-:W-:Y:S05]  /*4b20*/  BRA `(.L_x_80) ;  /* 0xffffffcc00e07947 */ /* 0x000fea000383ffff */
.L_x_34:
[----:B------:R-:W-:-:S07]  /*4b30*/  MOV R2, UR12 ;  /* 0x0000000c00027c02 */ /* 0x000fce0008000f00 */
.L_x_81:
[----:B----4-:R4:W2:Y:S02]  /*4b40*/  SYNCS.PHASECHK.TRANS64.TRYWAIT P0, [R2+URZ+0x50], RZ ;  /* 0x000050ff020075a7 */ /* 0x0108a400080011ff */
[----:B--2---:R-:W-:Y:S05]  /*4b50*/  @!P0 NANOSLEEP.SYNCS 0x989680 ;  /* 0x009896800000895d */ /* 0x004fea0003900000 */
[----:B------:R-:W2:Y:S02]  /*4b60*/  @!P0 SYNCS.PHASECHK.TRANS64 P0, [R2+URZ+0x50], RZ ;  /* 0x000050ff020085a7 */ /* 0x000ea400080010ff */
[----:B--2---:R-:W-:Y:S05]  /*4b70*/  @!P0 BRA `(.L_x_81) ;  /* 0xfffffffc00f08947 */ /* 0x004fea000383ffff */
[----:B------:R-:W-:Y:S05]  /*4b80*/  BRA `(.L_x_82) ;  /* 0xffffffcc00f87947 */ /* 0x000fea000383ffff */
.L_x_37:
[----:B------:R-:W-:Y:S02]  /*4b90*/  MOV R8, UR13 ;  /* 0x0000000d00087c02 */ /* 0x000fe40008000f00 */
[----:B------:R-:W-:Y:S02]  /*4ba0*/  MOV R9, UR13 ;  /* 0x0000000d00097c02 */ /* 0x000fe40008000f00 */
[----:B------:R-:W-:-:S07]  /*4bb0*/  MOV R0, UR12 ;  /* 0x0000000c00007c02 */ /* 0x000fce0008000f00 */
.L_x_83:
[----:B--2---:R2:W4:Y:S02]  /*4bc0*/  SYNCS.PHASECHK.TRANS64.TRYWAIT P0, [R0+URZ+0x48], R9 ;  /* 0x00004809000075a7 */ /* 0x00452400080011ff */
[----:B----4-:R-:W-:Y:S05]  /*4bd0*/  @!P0 NANOSLEEP.SYNCS 0x989680 ;  /* 0x009896800000895d */ /* 0x010fea0003900000 */
[----:B------:R-:W4:Y:S02]  /*4be0*/  @!P0 SYNCS.PHASECHK.TRANS64 P0, [R0+URZ+0x48], R9 ;  /* 0x00004809000085a7 */ /* 0x000f2400080010ff */
[----:B----4-:R-:W-:Y:S05]  /*4bf0*/  @!P0 BRA `(.L_x_83) ;  /* 0xfffffffc00f08947 */ /* 0x010fea000383ffff */
[----:B------:R-:W-:Y:S05]  /*4c00*/  BRA `(.L_x_36) ;  /* 0xffffffd400247947 */ /* 0x000fea000383ffff */
.L_x_39:
[----:B------:R-:W-:Y:S02]  /*4c10*/  MOV R8, UR25 ;  /* 0x0000001900087c02 */ /* 0x000fe40008000f00 */
[----:B------:R-:W-:Y:S02]  /*4c20*/  MOV R9, UR25 ;  /* 0x0000001900097c02 */ /* 0x000fe40008000f00 */
[----:B------:R-:W-:Y:S07]  /*4c30*/  MOV R0, UR13 ;  /* 0x0000000d00007c02 */ /* 0x000fee0008000f00 */
.L_x_84:
[----:B--2---:R2:W4:Y:S02]  /*4c40*/  SYNCS.PHASECHK.TRANS64.TRYWAIT P1, [R0+URZ], R9 ;  /* 0x00000009000075a7 */ /* 0x00452400080211ff */
[----:B----4-:R-:W-:Y:S05]  /*4c50*/  @!P1 NANOSLEEP.SYNCS 0x989680 ;  /* 0x009896800000995d */ /* 0x010fea0003900000 */
[----:B------:R-:W4:Y:S02]  /*4c60*/  @!P1 SYNCS.PHASECHK.TRANS64 P1, [R0+URZ], R9 ;  /* 0x00000009000095a7 */ /* 0x000f2400080210ff */
[----:B----4-:R-:W-:Y:S05]  /*4c70*/  @!P1 BRA `(.L_x_84) ;  /* 0xfffffffc00f09947 */ /* 0x010fea000383ffff */
[----:B------:R-:W-:Y:S05]  /*4c80*/  BRA `(.L_x_38) ;  /* 0xffffffd400887947 */ /* 0x000fea000383ffff */
.L_x_41:
[-C--:B------:R-:W-:Y:S02]  /*4c90*/  MOV R8, R4.reuse ;  /* 0x0000000400087202 */ /* 0x080fe40000000f00 */
[----:B------:R-:W-:-:S07]  /*4ca0*/  MOV R9, R4 ;  /* 0x0000000400097202 */ /* 0x000fce0000000f00 */
.L_x_85:
[----:B----4-:R4:W3:Y:S02]  /*4cb0*/  SYNCS.PHASECHK.TRANS64.TRYWAIT P0, [R3+URZ+0x50], R9 ;  /* 0x00005009030075a7 */ /* 0x0108e400080011ff */
[----:B---3--:R-:W-:Y:S05]  /*4cc0*/  @!P0 NANOSLEEP.SYNCS 0x989680 ;  /* 0x009896800000895d */ /* 0x008fea0003900000 */
[----:B------:R-:W3:Y:S02]  /*4cd0*/  @!P0 SYNCS.PHASECHK.TRANS64 P0, [R3+URZ+0x50], R9 ;  /* 0x00005009030085a7 */ /* 0x000ee400080010ff */
[----:B---3--:R-:W-:Y:S05]  /*4ce0*/  @!P0 BRA `(.L_x_85) ;  /* 0xfffffffc00f08947 */ /* 0x008fea000383ffff */
[----:B------:R-:W-:Y:S05]  /*4cf0*/  BRA `(.L_x_86) ;  /* 0xffffffd400ec7947 */ /* 0x000fea000383ffff */
.L_x_43:
[----:B------:R-:W-:Y:S02]  /*4d00*/  MOV R2, UR35 ;  /* 0x0000002300027c02 */ /* 0x000fe40008000f00 */
[----:B----4-:R-:W-:Y:S02]  /*4d10*/  MOV R3, UR35 ;  /* 0x0000002300037c02 */ /* 0x010fe40008000f00 */
[----:B------:R-:W-:-:S07]  /*4d20*/  MOV R0, UR12 ;  /* 0x0000000c00007c02 */ /* 0x000fce0008000f00 */
.L_x_87:
[----:B--2---:R2:W4:Y:S02]  /*4d30*/  SYNCS.PHASECHK.TRANS64.TRYWAIT P0, [R0+URZ+0x48], R3 ;  /* 0x00004803000075a7 */ /* 0x00452400080011ff */
[----:B----4-:R-:W-:Y:S05]  /*4d40*/  @!P0 NANOSLEEP.SYNCS 0x989680 ;  /* 0x009896800000895d */ /* 0x010fea0003900000 */
[----:B------:R-:W4:Y:S02]  /*4d50*/  @!P0 SYNCS.PHASECHK.TRANS64 P0, [R0+URZ+0x48], R3 ;  /* 0x00004803000085a7 */ /* 0x000f2400080010ff */
[----:B----4-:R-:W-:Y:S05]  /*4d60*/  @!P0 BRA `(.L_x_87) ;  /* 0xfffffffc00f08947 */ /* 0x010fea000383ffff */
[----:B------:R-:W-:Y:S05]  /*4d70*/  BRA `(.L_x_33) ;  /* 0xffffffd800147947 */ /* 0x000fea000383ffff */
.L_x_49:
[----:B-1----:R1:W2:Y:S02]  /*4d80*/  SYNCS.PHASECHK.TRANS64.TRYWAIT P0, [R87+URZ+0x50], RZ ;  /* 0x000050ff570075a7 */ /* 0x0022a400080011ff */
[----:B--2---:R-:W-:Y:S05]  /*4d90*/  @!P0 NANOSLEEP.SYNCS 0x989680 ;  /* 0x009896800000895d */ /* 0x004fea0003900000 */
[----:B------:R-:W2:Y:S02]  /*4da0*/  @!P0 SYNCS.PHASECHK.TRANS64 P0, [R87+URZ+0x50], RZ ;  /* 0x000050ff570085a7 */ /* 0x000ea400080010ff */
[----:B--2---:R-:W-:Y:S05]  /*4db0*/  @!P0 BRA `(.L_x_49) ;  /* 0xfffffffc00f08947 */ /* 0x004fea000383ffff */
[----:B------:R-:W-:Y:S05]  /*4dc0*/  BRA `(.L_x_88) ;  /* 0xffffffd800e87947 */ /* 0x000fea000383ffff */
.L_x_51:
[----:B------:R-:W-:-:S07]  /*4dd0*/  MOV R3, R2 ;  /* 0x0000000200037202 */ /* 0x000fce0000000f00 */
.L_x_89:
[----:B-1----:R1:W2:Y:S02]  /*4de0*/  SYNCS.PHASECHK.TRANS64.TRYWAIT P0, [R87+URZ+0x40], R3 ;  /* 0x00004003570075a7 */ /* 0x0022a400080011ff */
[----:B--2---:R-:W-:Y:S05]  /*4df0*/  @!P0 NANOSLEEP.SYNCS 0x989680 ;  /* 0x009896800000895d */ /* 0x004fea0003900000 */
[----:B------:R-:W2:Y:S02]  /*4e00*/  @!P0 SYNCS.PHASECHK.TRANS64 P0, [R87+URZ+0x40], R3 ;  /* 0x00004003570085a7 */ /* 0x000ea400080010ff */
[----:B--2---:R-:W-:Y:S05]  /*4e10*/  @!P0 BRA `(.L_x_89) ;  /* 0xfffffffc00f08947 */ /* 0x004fea000383ffff */
[----:B------:R-:W-:Y:S05]  /*4e20*/  BRA `(.L_x_90) ;  /* 0xffffffdc00e47947 */ /* 0x000fea000383ffff */
.L_x_60:
[----:B------:R-:W-:-:S07]  /*4e30*/  MOV R5, R4 ;  /* 0x0000000400057202 */ /* 0x000fce0000000f00 */
.L_x_91:
[----:B-1----:R1:W2:Y:S02]  /*4e40*/  SYNCS.PHASECHK.TRANS64.TRYWAIT P0, [R3+URZ+0x50], R5 ;  /* 0x00005005030075a7 */ /* 0x0022a400080011ff */
[----:B--2---:R-:W-:Y:S05]  /*4e50*/  @!P0 NANOSLEEP.SYNCS 0x989680 ;  /* 0x009896800000895d */ /* 0x004fea0003900000 */
[----:B------:R-:W2:Y:S02]  /*4e60*/  @!P0 SYNCS.PHASECHK.TRANS64 P0, [R3+URZ+0x50], R5 ;  /* 0x00005005030085a7 */ /* 0x000ea400080010ff */
[----:B--2---:R-:W-:Y:S05]  /*4e70*/  @!P0 BRA `(.L_x_91) ;  /* 0xfffffffc00f08947 */ /* 0x004fea000383ffff */
[----:B------:R-:W-:Y:S05]  /*4e80*/  BRA `(.L_x_92) ;  /* 0xfffffff400287947 */ /* 0x000fea000383ffff */
        .weak           $__internal_0_$__cuda_sm10x_tcgen05_guardrail_trap_col_being_dealloced_not_returned_by_alloc
        .type           $__internal_0_$__cuda_sm10x_tcgen05_guardrail_trap_col_being_dealloced_not_returned_by_alloc,@function
        .size           $__internal_0_$__cuda_sm10x_tcgen05_guardrail_trap_col_being_dealloced_not_returned_by_alloc,($__internal_1_$__cuda_sm10x_tcgen05_guardrail_trap_phase_invalid_during_alloc - $__internal_0_$__cuda_sm10x_tcgen05_guardrail_trap_col_being_dealloced_not_returned_by_alloc)
$__internal_0_$__cuda_sm10x_tcgen05_guardrail_trap_col_being_dealloced_not_returned_by_alloc:
[----:B------:R-:W-:Y:S05]  /*4e90*/  BPT.TRAP 0x1 ;  /* 0x000000040000795c */ /* 0x000fea0000300000 */
[----:B------:R-:W-:-:S04]  /*4ea0*/  HFMA2 R3, -RZ, RZ, 0, 0 ;  /* 0x00000000ff037431 */ /* 0x000fc800000001ff */
[----:B------:R-:W-:Y:S05]  /*4eb0*/  RET.REL.NODEC R2 `(kernel_cutlass_kernel_cudnngrouped_gemmgrouped_gemm_swiglugrouped_gemm_swiglu_quantBlockScaledContiguousGroupedGemmKernel_object_at__TiledMMA_ThrLayoutVMNK11110000_PermutationMNK____MMAAt_0) ;  /* 0xffffffb002507950 */ /* 0x000fea0003c3ffff */
        .weak           $__internal_1_$__cuda_sm10x_tcgen05_guardrail_trap_phase_invalid_during_alloc
        .type           $__internal_1_$__cuda_sm10x_tcgen05_guardrail_trap_phase_invalid_during_alloc,@function
        .size           $__internal_1_$__cuda_sm10x_tcgen05_guardrail_trap_phase_invalid_during_alloc,($__internal_2_$__cuda_sm10x_tcgen05_guardrail_trap_unallocated_columns_being_dealloced - $__internal_1_$__cuda_sm10x_tcgen05_guardrail_trap_phase_invalid_during_alloc)
$__internal_1_$__cuda_sm10x_tcgen05_guardrail_trap_phase_invalid_during_alloc:
[----:B------:R-:W-:Y:S05]  /*4ec0*/  BPT.TRAP 0x1 ;  /* 0x000000040000795c */ /* 0x000fea0000300000 */
[----:B------:R-:W-:-:S04]  /*4ed0*/  MOV R3, 0x0 ;  /* 0x0000000000037802 */ /* 0x000fc80000000f00 */
[----:B------:R-:W-:Y:S05]  /*4ee0*/  RET.REL.NODEC R2 `(kernel_cutlass_kernel_cudnngrouped_gemmgrouped_gemm_swiglugrouped_gemm_swiglu_quantBlockScaledContiguousGroupedGemmKernel_object_at__TiledMMA_ThrLayoutVMNK11110000_PermutationMNK____MMAAt_0) ;  /* 0xffffffb002447950 */ /* 0x000fea0003c3ffff */
        .weak           $__internal_2_$__cuda_sm10x_tcgen05_guardrail_trap_unallocated_columns_being_dealloced
        .type           $__internal_2_$__cuda_sm10x_tcgen05_guardrail_trap_unallocated_columns_being_dealloced,@function
        .size           $__internal_2_$__cuda_sm10x_tcgen05_guardrail_trap_unallocated_columns_being_dealloced,(.L_x_96 - $__internal_2_$__cuda_sm10x_tcgen05_guardrail_trap_unallocated_columns_being_dealloced)
$__internal_2_$__cuda_sm10x_tcgen05_guardrail_trap_unallocated_columns_being_dealloced:
[----:B------:R-:W-:Y:S05]  /*4ef0*/  BPT.TRAP 0x1 ;  /* 0x000000040000795c */ /* 0x000fea0000300000 */
[----:B------:R-:W-:-:S04]  /*4f00*/  HFMA2 R3, -RZ, RZ, 0, 0 ;  /* 0x00000000ff037431 */ /* 0x000fc800000001ff */
[----:B------:R-:W-:Y:S05]  /*4f10*/  RET.REL.NODEC R2 `(kernel_cutlass_kernel_cudnngrouped_gemmgrouped_gemm_swiglugrouped_gemm_swiglu_quantBlockScaledContiguousGroupedGemmKernel_object_at__TiledMMA_ThrLayoutVMNK11110000_PermutationMNK____MMAAt_0) ;  /* 0xffffffb002387950 */ /* 0x000fea0003c3ffff */
.L_x_93:
[----:B------:R-:W-:-:S00]  /*4f20*/  BRA `(.L_x_93) ;  /* 0xfffffffc00fc7947 */ /* 0x000fc0000383ffff */
[----:B------:R-:W-:-:S00]  /*4f30*/  NOP ;  /* 0x0000000000007918 */ /* 0x000fc00000000000 */
        /* <DEDUP_REMOVED lines=12> */
.L_x_96:


//--------------------- .nv.shared.kernel_cutlass_kernel_cudnngrouped_gemmgrouped_gemm_swiglugrouped_gemm_swiglu_quantBlockScaledContiguousGroupedGemmKernel_object_at__TiledMMA_ThrLayoutVMNK11110000_PermutationMNK____MMAAt_0 --------------------------
	.section	.nv.shared.kernel_cutlass_kernel_cudnngrouped_gemmgrouped_gemm_swiglugrouped_gemm_swiglu_quantBlockScaledContiguousGroupedGemmKernel_object_at__TiledMMA_ThrLayoutVMNK11110000_PermutationMNK____MMAAt_0,"aw",@nobits
	.sectionflags	@""
	.align	1024
	.zero		1024


//--------------------- .nv.shared.reserved.0     --------------------------
	.section	.nv.shared.reserved.0,"aw",@nobits
	.align	8
	.weak		__nv_reservedSMEM_offset_0_alias
	.size		__nv_reservedSMEM_offset_0_alias, 0, 64
	.other		__nv_reservedSMEM_offset_0_alias,@"STO_CUDA_RESERVED_SHARED STV_DEFAULT"
__nv_reservedSMEM_offset_0_alias:
	.zero		0
.nv.shared.reserved.0:
	.zero		64
	.weak		__nv_reservedSMEM_allocation_phase
	.type		__nv_reservedSMEM_allocation_phase,@object
	.size		__nv_reservedSMEM_allocation_phase,(.L_0 - __nv_reservedSMEM_allocation_phase)
__nv_reservedSMEM_allocation_phase:
	.zero		1
.L_0:
	.zero		7
	.weak		__nv_reservedSMEM_devtool_atexit_pc
	.type		__nv_reservedSMEM_devtool_atexit_pc,@object
	.size		__nv_reservedSMEM_devtool_atexit_pc,(__nv_reservedSMEM_allocation_mask - __nv_reservedSMEM_devtool_atexit_pc)
__nv_reservedSMEM_devtool_atexit_pc:
	.zero		8
	.weak		__nv_reservedSMEM_allocation_mask
	.type		__nv_reservedSMEM_allocation_mask,@object
	.size		__nv_reservedSMEM_allocation_mask,(.L_2 - __nv_reservedSMEM_allocation_mask)
__nv_reservedSMEM_allocation_mask:
	.zero		4
.L_2:


//--------------------- .nv.constant0.kernel_cutlass_kernel_cudnngrouped_gemmgrouped_gemm_swiglugrouped_gemm_swiglu_quantBlockScaledContiguousGroupedGemmKernel_object_at__TiledMMA_ThrLayoutVMNK11110000_PermutationMNK____MMAAt_0 --------------------------
	.section	.nv.constant0.kernel_cutlass_kernel_cudnngrouped_gemmgrouped_gemm_swiglugrouped_gemm_swiglu_quantBlockScaledContiguousGroupedGemmKernel_object_at__TiledMMA_ThrLayoutVMNK11110000_PermutationMNK____MMAAt_0,"a",@progbits
	.sectionflags	@""
	.align	4
.nv.constant0.kernel_cutlass_kernel_cudnngrouped_gemmgrouped_gemm_swiglugrouped_gemm_swiglu_quantBlockScaledContiguousGroupedGemmKernel_object_at__TiledMMA_ThrLayoutVMNK11110000_PermutationMNK____MMAAt_0:
	.zero		1924


//--------------------- SYMBOLS --------------------------

	.type		.nv.reservedSmem.offset0,@object
	.size		.nv.reservedSmem.offset0,0x4
	.type		.nv.reservedSmem.cap,@object
	.size		.nv.reservedSmem.cap,0x4
